//
// Generated by NVIDIA NVVM Compiler
//
// Compiler Build ID: CL-36424714
// Cuda compilation tools, release 13.0, V13.0.88
// Based on NVVM 20.0.0
//

.version 9.0
.target sm_100
.address_size 64

	// .globl	_Z22blockTridiagonalSolverPfS_S_S_S_ii
.extern .func  (.param .b32 func_retval0) vprintf
(
	.param .b64 vprintf_param_0,
	.param .b64 vprintf_param_1
)
;
.extern .func  (.param .b64 func_retval0) malloc
(
	.param .b64 malloc_param_0
)
;
.extern .func free
(
	.param .b64 free_param_0
)
;
.global .align 1 .b8 $str[44] = {77, 97, 116, 114, 105, 120, 32, 105, 115, 32, 115, 105, 110, 103, 117, 108, 97, 114, 32, 97, 110, 100, 32, 99, 97, 110, 110, 111, 116, 32, 98, 101, 32, 105, 110, 118, 101, 114, 116, 101, 100, 46, 10};

.visible .entry _Z22blockTridiagonalSolverPfS_S_S_S_ii(
	.param .u64 .ptr .align 1 _Z22blockTridiagonalSolverPfS_S_S_S_ii_param_0,
	.param .u64 .ptr .align 1 _Z22blockTridiagonalSolverPfS_S_S_S_ii_param_1,
	.param .u64 .ptr .align 1 _Z22blockTridiagonalSolverPfS_S_S_S_ii_param_2,
	.param .u64 .ptr .align 1 _Z22blockTridiagonalSolverPfS_S_S_S_ii_param_3,
	.param .u64 .ptr .align 1 _Z22blockTridiagonalSolverPfS_S_S_S_ii_param_4,
	.param .u32 _Z22blockTridiagonalSolverPfS_S_S_S_ii_param_5,
	.param .u32 _Z22blockTridiagonalSolverPfS_S_S_S_ii_param_6
)
{
	.reg .pred 	%p<111>;
	.reg .b16 	%rs<3>;
	.reg .b32 	%r<332>;
	.reg .b32 	%f<789>;
	.reg .b64 	%rd<511>;

	ld.param.u64 	%rd59, [_Z22blockTridiagonalSolverPfS_S_S_S_ii_param_0];
	ld.param.u64 	%rd60, [_Z22blockTridiagonalSolverPfS_S_S_S_ii_param_1];
	ld.param.u64 	%rd61, [_Z22blockTridiagonalSolverPfS_S_S_S_ii_param_2];
	ld.param.u64 	%rd58, [_Z22blockTridiagonalSolverPfS_S_S_S_ii_param_3];
	ld.param.u64 	%rd62, [_Z22blockTridiagonalSolverPfS_S_S_S_ii_param_4];
	ld.param.u32 	%r129, [_Z22blockTridiagonalSolverPfS_S_S_S_ii_param_6];
	cvta.to.global.u64 	%rd1, %rd61;
	cvta.to.global.u64 	%rd2, %rd59;
	cvta.to.global.u64 	%rd3, %rd58;
	cvta.to.global.u64 	%rd4, %rd62;
	cvta.to.global.u64 	%rd5, %rd60;
	mov.u32 	%r130, %tid.x;
	mov.u32 	%r131, %ctaid.x;
	mov.u32 	%r132, %ntid.x;
	mul.lo.s32 	%r133, %r132, %r131;
	neg.s32 	%r134, %r133;
	setp.ne.s32 	%p1, %r130, %r134;
	@%p1 bra 	$L__BB0_168;
	ld.param.u32 	%r274, [_Z22blockTridiagonalSolverPfS_S_S_S_ii_param_5];
	mul.lo.s32 	%r1, %r129, %r129;
	add.s32 	%r135, %r274, -1;
	mul.lo.s32 	%r136, %r1, %r135;
	mul.wide.s32 	%rd63, %r136, 4;
	{ // callseq 0, 0
	.param .b64 param0;
	st.param.b64 	[param0], %rd63;
	.param .b64 retval0;
	call.uni (retval0), 
	malloc, 
	(
	param0
	);
	ld.param.b64 	%rd64, [retval0];
	} // callseq 0
	mul.lo.s32 	%r2, %r129, %r274;
	mul.wide.s32 	%rd65, %r2, 4;
	{ // callseq 1, 0
	.param .b64 param0;
	st.param.b64 	[param0], %rd65;
	.param .b64 retval0;
	call.uni (retval0), 
	malloc, 
	(
	param0
	);
	ld.param.b64 	%rd66, [retval0];
	} // callseq 1
	mul.wide.u32 	%rd67, %r1, 4;
	{ // callseq 2, 0
	.param .b64 param0;
	st.param.b64 	[param0], %rd67;
	.param .b64 retval0;
	call.uni (retval0), 
	malloc, 
	(
	param0
	);
	ld.param.b64 	%rd68, [retval0];
	} // callseq 2
	{ // callseq 3, 0
	.param .b64 param0;
	st.param.b64 	[param0], %rd67;
	.param .b64 retval0;
	call.uni (retval0), 
	malloc, 
	(
	param0
	);
	ld.param.b64 	%rd69, [retval0];
	} // callseq 3
	ld.global.f32 	%f1, [%rd5];
	ld.global.f32 	%f2, [%rd5+4];
	ld.global.f32 	%f3, [%rd5+8];
	ld.global.f32 	%f4, [%rd5+12];
	mul.f32 	%f64, %f1, %f4;
	mul.f32 	%f65, %f2, %f3;
	sub.f32 	%f5, %f64, %f65;
	setp.neu.f32 	%p2, %f5, 0f00000000;
	@%p2 bra 	$L__BB0_3;
	mov.u64 	%rd70, $str;
	cvta.global.u64 	%rd71, %rd70;
	{ // callseq 4, 0
	.param .b64 param0;
	st.param.b64 	[param0], %rd71;
	.param .b64 param1;
	st.param.b64 	[param1], 0;
	.param .b32 retval0;
	call.uni (retval0), 
	vprintf, 
	(
	param0, 
	param1
	);
	ld.param.b32 	%r137, [retval0];
	} // callseq 4
	bra.uni 	$L__BB0_4;
$L__BB0_3:
	rcp.rn.f32 	%f66, %f5;
	mul.f32 	%f67, %f4, %f66;
	st.f32 	[%rd68], %f67;
	neg.f32 	%f68, %f2;
	mul.f32 	%f69, %f66, %f68;
	st.f32 	[%rd68+4], %f69;
	neg.f32 	%f70, %f3;
	mul.f32 	%f71, %f66, %f70;
	st.f32 	[%rd68+8], %f71;
	mul.f32 	%f72, %f1, %f66;
	st.f32 	[%rd68+12], %f72;
$L__BB0_4:
	setp.lt.s32 	%p3, %r129, 1;
	@%p3 bra 	$L__BB0_35;
	add.s32 	%r3, %r129, -1;
	and.b32  	%r4, %r129, 7;
	add.s32 	%r5, %r4, -1;
	and.b32  	%r6, %r129, 3;
	and.b32  	%r7, %r129, 2147483640;
	and.b32  	%r8, %r129, 1;
	mov.b32 	%r279, 0;
$L__BB0_6:
	mul.lo.s32 	%r10, %r279, %r129;
	mov.b32 	%r280, 0;
	cvt.u64.u32 	%rd110, %r10;
$L__BB0_7:
	setp.lt.u32 	%p4, %r3, 7;
	add.s32 	%r142, %r280, %r10;
	mul.wide.u32 	%rd72, %r142, 4;
	add.s64 	%rd10, %rd64, %rd72;
	mov.b32 	%r283, 0;
	st.u32 	[%rd10], %r283;
	mov.f32 	%f762, 0f00000000;
	@%p4 bra 	$L__BB0_10;
	mov.b32 	%r281, 0;
	mov.f32 	%f762, 0f00000000;
$L__BB0_9:
	.pragma "nounroll";
	add.s32 	%r144, %r281, %r10;
	mul.wide.u32 	%rd73, %r144, 4;
	add.s64 	%rd74, %rd68, %rd73;
	ld.f32 	%f75, [%rd74];
	mad.lo.s32 	%r145, %r281, %r129, %r280;
	mul.wide.u32 	%rd75, %r145, 4;
	add.s64 	%rd76, %rd1, %rd75;
	ld.global.f32 	%f76, [%rd76];
	fma.rn.f32 	%f77, %f75, %f76, %f762;
	st.f32 	[%rd10], %f77;
	ld.f32 	%f78, [%rd74+4];
	add.s32 	%r146, %r145, %r129;
	mul.wide.u32 	%rd77, %r146, 4;
	add.s64 	%rd78, %rd1, %rd77;
	ld.global.f32 	%f79, [%rd78];
	fma.rn.f32 	%f80, %f78, %f79, %f77;
	st.f32 	[%rd10], %f80;
	ld.f32 	%f81, [%rd74+8];
	add.s32 	%r147, %r146, %r129;
	mul.wide.u32 	%rd79, %r147, 4;
	add.s64 	%rd80, %rd1, %rd79;
	ld.global.f32 	%f82, [%rd80];
	fma.rn.f32 	%f83, %f81, %f82, %f80;
	st.f32 	[%rd10], %f83;
	ld.f32 	%f84, [%rd74+12];
	add.s32 	%r148, %r147, %r129;
	mul.wide.u32 	%rd81, %r148, 4;
	add.s64 	%rd82, %rd1, %rd81;
	ld.global.f32 	%f85, [%rd82];
	fma.rn.f32 	%f86, %f84, %f85, %f83;
	st.f32 	[%rd10], %f86;
	ld.f32 	%f87, [%rd74+16];
	add.s32 	%r149, %r148, %r129;
	mul.wide.u32 	%rd83, %r149, 4;
	add.s64 	%rd84, %rd1, %rd83;
	ld.global.f32 	%f88, [%rd84];
	fma.rn.f32 	%f89, %f87, %f88, %f86;
	st.f32 	[%rd10], %f89;
	ld.f32 	%f90, [%rd74+20];
	add.s32 	%r150, %r149, %r129;
	mul.wide.u32 	%rd85, %r150, 4;
	add.s64 	%rd86, %rd1, %rd85;
	ld.global.f32 	%f91, [%rd86];
	fma.rn.f32 	%f92, %f90, %f91, %f89;
	st.f32 	[%rd10], %f92;
	ld.f32 	%f93, [%rd74+24];
	add.s32 	%r151, %r150, %r129;
	mul.wide.u32 	%rd87, %r151, 4;
	add.s64 	%rd88, %rd1, %rd87;
	ld.global.f32 	%f94, [%rd88];
	fma.rn.f32 	%f95, %f93, %f94, %f92;
	st.f32 	[%rd10], %f95;
	ld.f32 	%f96, [%rd74+28];
	add.s32 	%r152, %r151, %r129;
	mul.wide.u32 	%rd89, %r152, 4;
	add.s64 	%rd90, %rd1, %rd89;
	ld.global.f32 	%f97, [%rd90];
	fma.rn.f32 	%f762, %f96, %f97, %f95;
	st.f32 	[%rd10], %f762;
	add.s32 	%r281, %r281, 8;
	setp.ne.s32 	%p5, %r281, %r7;
	mov.u32 	%r283, %r7;
	@%p5 bra 	$L__BB0_9;
$L__BB0_10:
	setp.eq.s32 	%p6, %r4, 0;
	@%p6 bra 	$L__BB0_18;
	setp.lt.u32 	%p7, %r5, 3;
	@%p7 bra 	$L__BB0_13;
	add.s32 	%r153, %r283, %r10;
	mul.wide.u32 	%rd91, %r153, 4;
	add.s64 	%rd92, %rd68, %rd91;
	ld.f32 	%f98, [%rd92];
	mad.lo.s32 	%r154, %r283, %r129, %r280;
	mul.wide.u32 	%rd93, %r154, 4;
	add.s64 	%rd94, %rd1, %rd93;
	ld.global.f32 	%f99, [%rd94];
	fma.rn.f32 	%f100, %f98, %f99, %f762;
	st.f32 	[%rd10], %f100;
	cvt.u64.u32 	%rd96, %r283;
	add.s64 	%rd97, %rd96, %rd110;
	shl.b64 	%rd98, %rd97, 2;
	add.s64 	%rd99, %rd68, %rd98;
	ld.f32 	%f101, [%rd99+4];
	add.s32 	%r155, %r154, %r129;
	mul.wide.u32 	%rd100, %r155, 4;
	add.s64 	%rd101, %rd1, %rd100;
	ld.global.f32 	%f102, [%rd101];
	fma.rn.f32 	%f103, %f101, %f102, %f100;
	st.f32 	[%rd10], %f103;
	ld.f32 	%f104, [%rd99+8];
	add.s32 	%r156, %r155, %r129;
	mul.wide.u32 	%rd102, %r156, 4;
	add.s64 	%rd103, %rd1, %rd102;
	ld.global.f32 	%f105, [%rd103];
	fma.rn.f32 	%f106, %f104, %f105, %f103;
	st.f32 	[%rd10], %f106;
	ld.f32 	%f107, [%rd99+12];
	add.s32 	%r157, %r156, %r129;
	mul.wide.u32 	%rd104, %r157, 4;
	add.s64 	%rd105, %rd1, %rd104;
	ld.global.f32 	%f108, [%rd105];
	fma.rn.f32 	%f762, %f107, %f108, %f106;
	st.f32 	[%rd10], %f762;
	add.s32 	%r283, %r283, 4;
$L__BB0_13:
	setp.eq.s32 	%p8, %r6, 0;
	@%p8 bra 	$L__BB0_18;
	setp.eq.s32 	%p9, %r6, 1;
	@%p9 bra 	$L__BB0_16;
	add.s32 	%r158, %r283, %r10;
	mul.wide.u32 	%rd106, %r158, 4;
	add.s64 	%rd107, %rd68, %rd106;
	ld.f32 	%f109, [%rd107];
	mad.lo.s32 	%r159, %r283, %r129, %r280;
	mul.wide.u32 	%rd108, %r159, 4;
	add.s64 	%rd109, %rd1, %rd108;
	ld.global.f32 	%f110, [%rd109];
	fma.rn.f32 	%f111, %f109, %f110, %f762;
	st.f32 	[%rd10], %f111;
	cvt.u64.u32 	%rd111, %r283;
	add.s64 	%rd112, %rd111, %rd110;
	shl.b64 	%rd113, %rd112, 2;
	add.s64 	%rd114, %rd68, %rd113;
	ld.f32 	%f112, [%rd114+4];
	add.s32 	%r160, %r159, %r129;
	mul.wide.u32 	%rd115, %r160, 4;
	add.s64 	%rd116, %rd1, %rd115;
	ld.global.f32 	%f113, [%rd116];
	fma.rn.f32 	%f762, %f112, %f113, %f111;
	st.f32 	[%rd10], %f762;
	add.s32 	%r283, %r283, 2;
$L__BB0_16:
	setp.eq.s32 	%p10, %r8, 0;
	@%p10 bra 	$L__BB0_18;
	add.s32 	%r161, %r283, %r10;
	mul.wide.u32 	%rd117, %r161, 4;
	add.s64 	%rd118, %rd68, %rd117;
	ld.f32 	%f114, [%rd118];
	mad.lo.s32 	%r162, %r283, %r129, %r280;
	mul.wide.u32 	%rd119, %r162, 4;
	add.s64 	%rd120, %rd1, %rd119;
	ld.global.f32 	%f115, [%rd120];
	fma.rn.f32 	%f116, %f114, %f115, %f762;
	st.f32 	[%rd10], %f116;
$L__BB0_18:
	add.s32 	%r280, %r280, 1;
	setp.ne.s32 	%p11, %r280, %r129;
	@%p11 bra 	$L__BB0_7;
	add.s32 	%r279, %r279, 1;
	setp.eq.s32 	%p12, %r279, %r129;
	@%p12 bra 	$L__BB0_20;
	bra.uni 	$L__BB0_6;
$L__BB0_20:
	and.b32  	%r11, %r129, 15;
	add.s32 	%r12, %r11, -1;
	and.b32  	%r13, %r129, 2147483632;
	mov.b32 	%r285, 0;
$L__BB0_21:
	setp.lt.u32 	%p13, %r3, 15;
	mul.wide.u32 	%rd121, %r285, 4;
	add.s64 	%rd11, %rd66, %rd121;
	mov.b32 	%r288, 0;
	st.u32 	[%rd11], %r288;
	mul.lo.s32 	%r33, %r285, %r129;
	mov.f32 	%f766, 0f00000000;
	@%p13 bra 	$L__BB0_24;
	mov.b32 	%r286, 0;
	mov.f32 	%f766, 0f00000000;
$L__BB0_23:
	.pragma "nounroll";
	add.s32 	%r166, %r286, %r33;
	mul.wide.u32 	%rd122, %r166, 4;
	add.s64 	%rd123, %rd68, %rd122;
	ld.f32 	%f119, [%rd123];
	mul.wide.u32 	%rd124, %r286, 4;
	add.s64 	%rd125, %rd3, %rd124;
	ld.global.f32 	%f120, [%rd125];
	fma.rn.f32 	%f121, %f119, %f120, %f766;
	st.f32 	[%rd11], %f121;
	ld.f32 	%f122, [%rd123+4];
	ld.global.f32 	%f123, [%rd125+4];
	fma.rn.f32 	%f124, %f122, %f123, %f121;
	st.f32 	[%rd11], %f124;
	ld.f32 	%f125, [%rd123+8];
	ld.global.f32 	%f126, [%rd125+8];
	fma.rn.f32 	%f127, %f125, %f126, %f124;
	st.f32 	[%rd11], %f127;
	ld.f32 	%f128, [%rd123+12];
	ld.global.f32 	%f129, [%rd125+12];
	fma.rn.f32 	%f130, %f128, %f129, %f127;
	st.f32 	[%rd11], %f130;
	ld.f32 	%f131, [%rd123+16];
	ld.global.f32 	%f132, [%rd125+16];
	fma.rn.f32 	%f133, %f131, %f132, %f130;
	st.f32 	[%rd11], %f133;
	ld.f32 	%f134, [%rd123+20];
	ld.global.f32 	%f135, [%rd125+20];
	fma.rn.f32 	%f136, %f134, %f135, %f133;
	st.f32 	[%rd11], %f136;
	ld.f32 	%f137, [%rd123+24];
	ld.global.f32 	%f138, [%rd125+24];
	fma.rn.f32 	%f139, %f137, %f138, %f136;
	st.f32 	[%rd11], %f139;
	ld.f32 	%f140, [%rd123+28];
	ld.global.f32 	%f141, [%rd125+28];
	fma.rn.f32 	%f142, %f140, %f141, %f139;
	st.f32 	[%rd11], %f142;
	ld.f32 	%f143, [%rd123+32];
	ld.global.f32 	%f144, [%rd125+32];
	fma.rn.f32 	%f145, %f143, %f144, %f142;
	st.f32 	[%rd11], %f145;
	ld.f32 	%f146, [%rd123+36];
	ld.global.f32 	%f147, [%rd125+36];
	fma.rn.f32 	%f148, %f146, %f147, %f145;
	st.f32 	[%rd11], %f148;
	ld.f32 	%f149, [%rd123+40];
	ld.global.f32 	%f150, [%rd125+40];
	fma.rn.f32 	%f151, %f149, %f150, %f148;
	st.f32 	[%rd11], %f151;
	ld.f32 	%f152, [%rd123+44];
	ld.global.f32 	%f153, [%rd125+44];
	fma.rn.f32 	%f154, %f152, %f153, %f151;
	st.f32 	[%rd11], %f154;
	ld.f32 	%f155, [%rd123+48];
	ld.global.f32 	%f156, [%rd125+48];
	fma.rn.f32 	%f157, %f155, %f156, %f154;
	st.f32 	[%rd11], %f157;
	ld.f32 	%f158, [%rd123+52];
	ld.global.f32 	%f159, [%rd125+52];
	fma.rn.f32 	%f160, %f158, %f159, %f157;
	st.f32 	[%rd11], %f160;
	ld.f32 	%f161, [%rd123+56];
	ld.global.f32 	%f162, [%rd125+56];
	fma.rn.f32 	%f163, %f161, %f162, %f160;
	st.f32 	[%rd11], %f163;
	ld.f32 	%f164, [%rd123+60];
	ld.global.f32 	%f165, [%rd125+60];
	fma.rn.f32 	%f766, %f164, %f165, %f163;
	st.f32 	[%rd11], %f766;
	add.s32 	%r286, %r286, 16;
	setp.ne.s32 	%p14, %r286, %r13;
	mov.u32 	%r288, %r13;
	@%p14 bra 	$L__BB0_23;
$L__BB0_24:
	setp.eq.s32 	%p15, %r11, 0;
	@%p15 bra 	$L__BB0_34;
	setp.lt.u32 	%p16, %r12, 7;
	@%p16 bra 	$L__BB0_27;
	add.s32 	%r167, %r288, %r33;
	mul.wide.u32 	%rd126, %r167, 4;
	add.s64 	%rd127, %rd68, %rd126;
	ld.f32 	%f166, [%rd127];
	cvt.u64.u32 	%rd128, %r288;
	mul.wide.u32 	%rd129, %r288, 4;
	add.s64 	%rd130, %rd3, %rd129;
	ld.global.f32 	%f167, [%rd130];
	fma.rn.f32 	%f168, %f166, %f167, %f766;
	st.f32 	[%rd11], %f168;
	cvt.u64.u32 	%rd131, %r33;
	add.s64 	%rd132, %rd128, %rd131;
	shl.b64 	%rd133, %rd132, 2;
	add.s64 	%rd134, %rd68, %rd133;
	ld.f32 	%f169, [%rd134+4];
	ld.global.f32 	%f170, [%rd130+4];
	fma.rn.f32 	%f171, %f169, %f170, %f168;
	st.f32 	[%rd11], %f171;
	ld.f32 	%f172, [%rd134+8];
	ld.global.f32 	%f173, [%rd130+8];
	fma.rn.f32 	%f174, %f172, %f173, %f171;
	st.f32 	[%rd11], %f174;
	ld.f32 	%f175, [%rd134+12];
	ld.global.f32 	%f176, [%rd130+12];
	fma.rn.f32 	%f177, %f175, %f176, %f174;
	st.f32 	[%rd11], %f177;
	ld.f32 	%f178, [%rd134+16];
	ld.global.f32 	%f179, [%rd130+16];
	fma.rn.f32 	%f180, %f178, %f179, %f177;
	st.f32 	[%rd11], %f180;
	ld.f32 	%f181, [%rd134+20];
	ld.global.f32 	%f182, [%rd130+20];
	fma.rn.f32 	%f183, %f181, %f182, %f180;
	st.f32 	[%rd11], %f183;
	ld.f32 	%f184, [%rd134+24];
	ld.global.f32 	%f185, [%rd130+24];
	fma.rn.f32 	%f186, %f184, %f185, %f183;
	st.f32 	[%rd11], %f186;
	ld.f32 	%f187, [%rd134+28];
	ld.global.f32 	%f188, [%rd130+28];
	fma.rn.f32 	%f766, %f187, %f188, %f186;
	st.f32 	[%rd11], %f766;
	add.s32 	%r288, %r288, 8;
$L__BB0_27:
	setp.eq.s32 	%p17, %r4, 0;
	@%p17 bra 	$L__BB0_34;
	setp.lt.u32 	%p18, %r5, 3;
	@%p18 bra 	$L__BB0_30;
	add.s32 	%r168, %r288, %r33;
	mul.wide.u32 	%rd135, %r168, 4;
	add.s64 	%rd136, %rd68, %rd135;
	ld.f32 	%f189, [%rd136];
	cvt.u64.u32 	%rd137, %r288;
	mul.wide.u32 	%rd138, %r288, 4;
	add.s64 	%rd139, %rd3, %rd138;
	ld.global.f32 	%f190, [%rd139];
	fma.rn.f32 	%f191, %f189, %f190, %f766;
	st.f32 	[%rd11], %f191;
	cvt.u64.u32 	%rd140, %r33;
	add.s64 	%rd141, %rd137, %rd140;
	shl.b64 	%rd142, %rd141, 2;
	add.s64 	%rd143, %rd68, %rd142;
	ld.f32 	%f192, [%rd143+4];
	ld.global.f32 	%f193, [%rd139+4];
	fma.rn.f32 	%f194, %f192, %f193, %f191;
	st.f32 	[%rd11], %f194;
	ld.f32 	%f195, [%rd143+8];
	ld.global.f32 	%f196, [%rd139+8];
	fma.rn.f32 	%f197, %f195, %f196, %f194;
	st.f32 	[%rd11], %f197;
	ld.f32 	%f198, [%rd143+12];
	ld.global.f32 	%f199, [%rd139+12];
	fma.rn.f32 	%f766, %f198, %f199, %f197;
	st.f32 	[%rd11], %f766;
	add.s32 	%r288, %r288, 4;
$L__BB0_30:
	setp.eq.s32 	%p19, %r6, 0;
	@%p19 bra 	$L__BB0_34;
	setp.eq.s32 	%p20, %r6, 1;
	add.s32 	%r169, %r288, %r33;
	mul.wide.u32 	%rd144, %r169, 4;
	add.s64 	%rd145, %rd68, %rd144;
	ld.f32 	%f200, [%rd145];
	cvt.u64.u32 	%rd12, %r288;
	mul.wide.u32 	%rd146, %r288, 4;
	add.s64 	%rd13, %rd3, %rd146;
	ld.global.f32 	%f201, [%rd13];
	fma.rn.f32 	%f20, %f200, %f201, %f766;
	st.f32 	[%rd11], %f20;
	@%p20 bra 	$L__BB0_34;
	setp.eq.s32 	%p21, %r6, 2;
	cvt.u64.u32 	%rd147, %r33;
	add.s64 	%rd148, %rd12, %rd147;
	shl.b64 	%rd149, %rd148, 2;
	add.s64 	%rd14, %rd68, %rd149;
	ld.f32 	%f202, [%rd14+4];
	ld.global.f32 	%f203, [%rd13+4];
	fma.rn.f32 	%f21, %f202, %f203, %f20;
	st.f32 	[%rd11], %f21;
	@%p21 bra 	$L__BB0_34;
	ld.f32 	%f204, [%rd14+8];
	ld.global.f32 	%f205, [%rd13+8];
	fma.rn.f32 	%f206, %f204, %f205, %f21;
	st.f32 	[%rd11], %f206;
$L__BB0_34:
	add.s32 	%r285, %r285, 1;
	setp.eq.s32 	%p22, %r285, %r129;
	@%p22 bra 	$L__BB0_35;
	bra.uni 	$L__BB0_21;
$L__BB0_35:
	ld.param.u32 	%r275, [_Z22blockTridiagonalSolverPfS_S_S_S_ii_param_5];
	setp.lt.s32 	%p23, %r275, 2;
	@%p23 bra 	$L__BB0_164;
	add.s32 	%r24, %r129, -1;
	and.b32  	%r25, %r129, 7;
	add.s32 	%r26, %r25, -1;
	and.b32  	%r27, %r129, 3;
	and.b32  	%r28, %r129, 15;
	and.b32  	%r29, %r129, 2147483640;
	and.b32  	%r30, %r129, 1;
	and.b32  	%r31, %r129, 2147483632;
	mov.b32 	%r290, 1;
$L__BB0_37:
	setp.lt.s32 	%p26, %r129, 1;
	add.s32 	%r172, %r290, -1;
	mul.lo.s32 	%r173, %r172, %r1;
	cvt.s64.s32 	%rd15, %r173;
	@%p26 bra 	$L__BB0_53;
	mov.b32 	%r291, 0;
$L__BB0_39:
	mul.lo.s32 	%r44, %r291, %r129;
	mov.b32 	%r292, 0;
	cvt.u64.u32 	%rd226, %r44;
$L__BB0_40:
	setp.lt.u32 	%p27, %r24, 7;
	add.s32 	%r177, %r292, %r44;
	mul.wide.u32 	%rd155, %r177, 4;
	add.s64 	%rd16, %rd69, %rd155;
	mov.b32 	%r295, 0;
	st.u32 	[%rd16], %r295;
	mov.f32 	%f770, 0f00000000;
	@%p27 bra 	$L__BB0_43;
	mov.b32 	%r293, 0;
	mov.f32 	%f770, 0f00000000;
$L__BB0_42:
	.pragma "nounroll";
	add.s32 	%r179, %r293, %r44;
	cvt.u64.u32 	%rd156, %r179;
	add.s64 	%rd157, %rd156, %rd15;
	shl.b64 	%rd158, %rd157, 2;
	add.s64 	%rd159, %rd2, %rd158;
	ld.global.f32 	%f209, [%rd159];
	mad.lo.s32 	%r180, %r293, %r129, %r292;
	cvt.u64.u32 	%rd160, %r180;
	add.s64 	%rd161, %rd160, %rd15;
	shl.b64 	%rd162, %rd161, 2;
	add.s64 	%rd163, %rd64, %rd162;
	ld.f32 	%f210, [%rd163];
	fma.rn.f32 	%f211, %f209, %f210, %f770;
	st.f32 	[%rd16], %f211;
	ld.global.f32 	%f212, [%rd159+4];
	add.s32 	%r181, %r180, %r129;
	cvt.u64.u32 	%rd164, %r181;
	add.s64 	%rd165, %rd164, %rd15;
	shl.b64 	%rd166, %rd165, 2;
	add.s64 	%rd167, %rd64, %rd166;
	ld.f32 	%f213, [%rd167];
	fma.rn.f32 	%f214, %f212, %f213, %f211;
	st.f32 	[%rd16], %f214;
	ld.global.f32 	%f215, [%rd159+8];
	add.s32 	%r182, %r181, %r129;
	cvt.u64.u32 	%rd168, %r182;
	add.s64 	%rd169, %rd168, %rd15;
	shl.b64 	%rd170, %rd169, 2;
	add.s64 	%rd171, %rd64, %rd170;
	ld.f32 	%f216, [%rd171];
	fma.rn.f32 	%f217, %f215, %f216, %f214;
	st.f32 	[%rd16], %f217;
	ld.global.f32 	%f218, [%rd159+12];
	add.s32 	%r183, %r182, %r129;
	cvt.u64.u32 	%rd172, %r183;
	add.s64 	%rd173, %rd172, %rd15;
	shl.b64 	%rd174, %rd173, 2;
	add.s64 	%rd175, %rd64, %rd174;
	ld.f32 	%f219, [%rd175];
	fma.rn.f32 	%f220, %f218, %f219, %f217;
	st.f32 	[%rd16], %f220;
	ld.global.f32 	%f221, [%rd159+16];
	add.s32 	%r184, %r183, %r129;
	cvt.u64.u32 	%rd176, %r184;
	add.s64 	%rd177, %rd176, %rd15;
	shl.b64 	%rd178, %rd177, 2;
	add.s64 	%rd179, %rd64, %rd178;
	ld.f32 	%f222, [%rd179];
	fma.rn.f32 	%f223, %f221, %f222, %f220;
	st.f32 	[%rd16], %f223;
	ld.global.f32 	%f224, [%rd159+20];
	add.s32 	%r185, %r184, %r129;
	cvt.u64.u32 	%rd180, %r185;
	add.s64 	%rd181, %rd180, %rd15;
	shl.b64 	%rd182, %rd181, 2;
	add.s64 	%rd183, %rd64, %rd182;
	ld.f32 	%f225, [%rd183];
	fma.rn.f32 	%f226, %f224, %f225, %f223;
	st.f32 	[%rd16], %f226;
	ld.global.f32 	%f227, [%rd159+24];
	add.s32 	%r186, %r185, %r129;
	cvt.u64.u32 	%rd184, %r186;
	add.s64 	%rd185, %rd184, %rd15;
	shl.b64 	%rd186, %rd185, 2;
	add.s64 	%rd187, %rd64, %rd186;
	ld.f32 	%f228, [%rd187];
	fma.rn.f32 	%f229, %f227, %f228, %f226;
	st.f32 	[%rd16], %f229;
	ld.global.f32 	%f230, [%rd159+28];
	add.s32 	%r187, %r186, %r129;
	cvt.u64.u32 	%rd188, %r187;
	add.s64 	%rd189, %rd188, %rd15;
	shl.b64 	%rd190, %rd189, 2;
	add.s64 	%rd191, %rd64, %rd190;
	ld.f32 	%f231, [%rd191];
	fma.rn.f32 	%f770, %f230, %f231, %f229;
	st.f32 	[%rd16], %f770;
	add.s32 	%r293, %r293, 8;
	setp.ne.s32 	%p28, %r293, %r29;
	mov.u32 	%r295, %r29;
	@%p28 bra 	$L__BB0_42;
$L__BB0_43:
	setp.eq.s32 	%p29, %r25, 0;
	@%p29 bra 	$L__BB0_51;
	setp.lt.u32 	%p30, %r26, 3;
	@%p30 bra 	$L__BB0_46;
	add.s32 	%r188, %r295, %r44;
	cvt.u64.u32 	%rd192, %r188;
	add.s64 	%rd193, %rd192, %rd15;
	shl.b64 	%rd194, %rd193, 2;
	add.s64 	%rd195, %rd2, %rd194;
	ld.global.f32 	%f232, [%rd195];
	mad.lo.s32 	%r189, %r295, %r129, %r292;
	cvt.u64.u32 	%rd196, %r189;
	add.s64 	%rd197, %rd196, %rd15;
	shl.b64 	%rd198, %rd197, 2;
	add.s64 	%rd199, %rd64, %rd198;
	ld.f32 	%f233, [%rd199];
	fma.rn.f32 	%f234, %f232, %f233, %f770;
	st.f32 	[%rd16], %f234;
	cvt.u64.u32 	%rd201, %r295;
	add.s64 	%rd202, %rd201, %rd226;
	add.s64 	%rd203, %rd202, %rd15;
	shl.b64 	%rd204, %rd203, 2;
	add.s64 	%rd205, %rd2, %rd204;
	ld.global.f32 	%f235, [%rd205+4];
	add.s32 	%r190, %r189, %r129;
	cvt.u64.u32 	%rd206, %r190;
	add.s64 	%rd207, %rd206, %rd15;
	shl.b64 	%rd208, %rd207, 2;
	add.s64 	%rd209, %rd64, %rd208;
	ld.f32 	%f236, [%rd209];
	fma.rn.f32 	%f237, %f235, %f236, %f234;
	st.f32 	[%rd16], %f237;
	ld.global.f32 	%f238, [%rd205+8];
	add.s32 	%r191, %r190, %r129;
	cvt.u64.u32 	%rd210, %r191;
	add.s64 	%rd211, %rd210, %rd15;
	shl.b64 	%rd212, %rd211, 2;
	add.s64 	%rd213, %rd64, %rd212;
	ld.f32 	%f239, [%rd213];
	fma.rn.f32 	%f240, %f238, %f239, %f237;
	st.f32 	[%rd16], %f240;
	ld.global.f32 	%f241, [%rd205+12];
	add.s32 	%r192, %r191, %r129;
	cvt.u64.u32 	%rd214, %r192;
	add.s64 	%rd215, %rd214, %rd15;
	shl.b64 	%rd216, %rd215, 2;
	add.s64 	%rd217, %rd64, %rd216;
	ld.f32 	%f242, [%rd217];
	fma.rn.f32 	%f770, %f241, %f242, %f240;
	st.f32 	[%rd16], %f770;
	add.s32 	%r295, %r295, 4;
$L__BB0_46:
	setp.eq.s32 	%p31, %r27, 0;
	@%p31 bra 	$L__BB0_51;
	setp.eq.s32 	%p32, %r27, 1;
	@%p32 bra 	$L__BB0_49;
	add.s32 	%r193, %r295, %r44;
	cvt.u64.u32 	%rd218, %r193;
	add.s64 	%rd219, %rd218, %rd15;
	shl.b64 	%rd220, %rd219, 2;
	add.s64 	%rd221, %rd2, %rd220;
	ld.global.f32 	%f243, [%rd221];
	mad.lo.s32 	%r194, %r295, %r129, %r292;
	cvt.u64.u32 	%rd222, %r194;
	add.s64 	%rd223, %rd222, %rd15;
	shl.b64 	%rd224, %rd223, 2;
	add.s64 	%rd225, %rd64, %rd224;
	ld.f32 	%f244, [%rd225];
	fma.rn.f32 	%f245, %f243, %f244, %f770;
	st.f32 	[%rd16], %f245;
	cvt.u64.u32 	%rd227, %r295;
	add.s64 	%rd228, %rd227, %rd226;
	add.s64 	%rd229, %rd228, %rd15;
	shl.b64 	%rd230, %rd229, 2;
	add.s64 	%rd231, %rd2, %rd230;
	ld.global.f32 	%f246, [%rd231+4];
	add.s32 	%r195, %r194, %r129;
	cvt.u64.u32 	%rd232, %r195;
	add.s64 	%rd233, %rd232, %rd15;
	shl.b64 	%rd234, %rd233, 2;
	add.s64 	%rd235, %rd64, %rd234;
	ld.f32 	%f247, [%rd235];
	fma.rn.f32 	%f770, %f246, %f247, %f245;
	st.f32 	[%rd16], %f770;
	add.s32 	%r295, %r295, 2;
$L__BB0_49:
	setp.eq.s32 	%p33, %r30, 0;
	@%p33 bra 	$L__BB0_51;
	add.s32 	%r196, %r295, %r44;
	cvt.u64.u32 	%rd236, %r196;
	add.s64 	%rd237, %rd236, %rd15;
	shl.b64 	%rd238, %rd237, 2;
	add.s64 	%rd239, %rd2, %rd238;
	ld.global.f32 	%f248, [%rd239];
	mad.lo.s32 	%r197, %r295, %r129, %r292;
	cvt.u64.u32 	%rd240, %r197;
	add.s64 	%rd241, %rd240, %rd15;
	shl.b64 	%rd242, %rd241, 2;
	add.s64 	%rd243, %rd64, %rd242;
	ld.f32 	%f249, [%rd243];
	fma.rn.f32 	%f250, %f248, %f249, %f770;
	st.f32 	[%rd16], %f250;
$L__BB0_51:
	add.s32 	%r292, %r292, 1;
	setp.ne.s32 	%p34, %r292, %r129;
	@%p34 bra 	$L__BB0_40;
	add.s32 	%r291, %r291, 1;
	setp.ne.s32 	%p35, %r291, %r129;
	@%p35 bra 	$L__BB0_39;
$L__BB0_53:
	setp.lt.s32 	%p36, %r129, 1;
	mul.lo.s32 	%r55, %r290, %r1;
	@%p36 bra 	$L__BB0_69;
	mov.b32 	%r297, 0;
	cvt.u64.u32 	%rd286, %r55;
$L__BB0_55:
	setp.lt.u32 	%p37, %r24, 15;
	mul.lo.s32 	%r57, %r297, %r129;
	mov.b32 	%r300, 0;
	@%p37 bra 	$L__BB0_58;
	mov.b32 	%r298, 0;
$L__BB0_57:
	.pragma "nounroll";
	add.s32 	%r201, %r298, %r57;
	cvt.u64.u32 	%rd244, %r201;
	add.s32 	%r202, %r201, %r55;
	mul.wide.u32 	%rd245, %r202, 4;
	add.s64 	%rd246, %rd5, %rd245;
	ld.global.f32 	%f251, [%rd246];
	mul.wide.u32 	%rd247, %r201, 4;
	add.s64 	%rd248, %rd69, %rd247;
	ld.f32 	%f252, [%rd248];
	sub.f32 	%f253, %f251, %f252;
	st.f32 	[%rd248], %f253;
	cvt.u64.u32 	%rd249, %r55;
	add.s64 	%rd250, %rd244, %rd249;
	shl.b64 	%rd251, %rd250, 2;
	add.s64 	%rd252, %rd5, %rd251;
	ld.global.f32 	%f254, [%rd252+4];
	ld.f32 	%f255, [%rd248+4];
	sub.f32 	%f256, %f254, %f255;
	st.f32 	[%rd248+4], %f256;
	ld.global.f32 	%f257, [%rd252+8];
	ld.f32 	%f258, [%rd248+8];
	sub.f32 	%f259, %f257, %f258;
	st.f32 	[%rd248+8], %f259;
	ld.global.f32 	%f260, [%rd252+12];
	ld.f32 	%f261, [%rd248+12];
	sub.f32 	%f262, %f260, %f261;
	st.f32 	[%rd248+12], %f262;
	ld.global.f32 	%f263, [%rd252+16];
	ld.f32 	%f264, [%rd248+16];
	sub.f32 	%f265, %f263, %f264;
	st.f32 	[%rd248+16], %f265;
	ld.global.f32 	%f266, [%rd252+20];
	ld.f32 	%f267, [%rd248+20];
	sub.f32 	%f268, %f266, %f267;
	st.f32 	[%rd248+20], %f268;
	ld.global.f32 	%f269, [%rd252+24];
	ld.f32 	%f270, [%rd248+24];
	sub.f32 	%f271, %f269, %f270;
	st.f32 	[%rd248+24], %f271;
	ld.global.f32 	%f272, [%rd252+28];
	ld.f32 	%f273, [%rd248+28];
	sub.f32 	%f274, %f272, %f273;
	st.f32 	[%rd248+28], %f274;
	ld.global.f32 	%f275, [%rd252+32];
	ld.f32 	%f276, [%rd248+32];
	sub.f32 	%f277, %f275, %f276;
	st.f32 	[%rd248+32], %f277;
	ld.global.f32 	%f278, [%rd252+36];
	ld.f32 	%f279, [%rd248+36];
	sub.f32 	%f280, %f278, %f279;
	st.f32 	[%rd248+36], %f280;
	ld.global.f32 	%f281, [%rd252+40];
	ld.f32 	%f282, [%rd248+40];
	sub.f32 	%f283, %f281, %f282;
	st.f32 	[%rd248+40], %f283;
	ld.global.f32 	%f284, [%rd252+44];
	ld.f32 	%f285, [%rd248+44];
	sub.f32 	%f286, %f284, %f285;
	st.f32 	[%rd248+44], %f286;
	ld.global.f32 	%f287, [%rd252+48];
	ld.f32 	%f288, [%rd248+48];
	sub.f32 	%f289, %f287, %f288;
	st.f32 	[%rd248+48], %f289;
	ld.global.f32 	%f290, [%rd252+52];
	ld.f32 	%f291, [%rd248+52];
	sub.f32 	%f292, %f290, %f291;
	st.f32 	[%rd248+52], %f292;
	ld.global.f32 	%f293, [%rd252+56];
	ld.f32 	%f294, [%rd248+56];
	sub.f32 	%f295, %f293, %f294;
	st.f32 	[%rd248+56], %f295;
	ld.global.f32 	%f296, [%rd252+60];
	ld.f32 	%f297, [%rd248+60];
	sub.f32 	%f298, %f296, %f297;
	st.f32 	[%rd248+60], %f298;
	add.s32 	%r298, %r298, 16;
	setp.ne.s32 	%p38, %r298, %r31;
	mov.u32 	%r300, %r31;
	@%p38 bra 	$L__BB0_57;
$L__BB0_58:
	setp.eq.s32 	%p39, %r28, 0;
	@%p39 bra 	$L__BB0_68;
	add.s32 	%r203, %r28, -1;
	setp.lt.u32 	%p40, %r203, 7;
	@%p40 bra 	$L__BB0_61;
	add.s32 	%r204, %r300, %r57;
	add.s32 	%r205, %r204, %r55;
	mul.wide.u32 	%rd253, %r205, 4;
	add.s64 	%rd254, %rd5, %rd253;
	ld.global.f32 	%f299, [%rd254];
	mul.wide.u32 	%rd255, %r204, 4;
	add.s64 	%rd256, %rd69, %rd255;
	ld.f32 	%f300, [%rd256];
	sub.f32 	%f301, %f299, %f300;
	st.f32 	[%rd256], %f301;
	cvt.u64.u32 	%rd257, %r57;
	cvt.u64.u32 	%rd258, %r300;
	add.s64 	%rd259, %rd258, %rd257;
	cvt.u64.u32 	%rd260, %r55;
	add.s64 	%rd261, %rd259, %rd260;
	shl.b64 	%rd262, %rd261, 2;
	add.s64 	%rd263, %rd5, %rd262;
	ld.global.f32 	%f302, [%rd263+4];
	shl.b64 	%rd264, %rd259, 2;
	add.s64 	%rd265, %rd69, %rd264;
	ld.f32 	%f303, [%rd265+4];
	sub.f32 	%f304, %f302, %f303;
	st.f32 	[%rd265+4], %f304;
	ld.global.f32 	%f305, [%rd263+8];
	ld.f32 	%f306, [%rd265+8];
	sub.f32 	%f307, %f305, %f306;
	st.f32 	[%rd265+8], %f307;
	ld.global.f32 	%f308, [%rd263+12];
	ld.f32 	%f309, [%rd265+12];
	sub.f32 	%f310, %f308, %f309;
	st.f32 	[%rd265+12], %f310;
	ld.global.f32 	%f311, [%rd263+16];
	ld.f32 	%f312, [%rd265+16];
	sub.f32 	%f313, %f311, %f312;
	st.f32 	[%rd265+16], %f313;
	ld.global.f32 	%f314, [%rd263+20];
	ld.f32 	%f315, [%rd265+20];
	sub.f32 	%f316, %f314, %f315;
	st.f32 	[%rd265+20], %f316;
	ld.global.f32 	%f317, [%rd263+24];
	ld.f32 	%f318, [%rd265+24];
	sub.f32 	%f319, %f317, %f318;
	st.f32 	[%rd265+24], %f319;
	ld.global.f32 	%f320, [%rd263+28];
	ld.f32 	%f321, [%rd265+28];
	sub.f32 	%f322, %f320, %f321;
	st.f32 	[%rd265+28], %f322;
	add.s32 	%r300, %r300, 8;
$L__BB0_61:
	setp.eq.s32 	%p41, %r25, 0;
	@%p41 bra 	$L__BB0_68;
	setp.lt.u32 	%p42, %r26, 3;
	@%p42 bra 	$L__BB0_64;
	add.s32 	%r206, %r300, %r57;
	add.s32 	%r207, %r206, %r55;
	mul.wide.u32 	%rd266, %r207, 4;
	add.s64 	%rd267, %rd5, %rd266;
	ld.global.f32 	%f323, [%rd267];
	mul.wide.u32 	%rd268, %r206, 4;
	add.s64 	%rd269, %rd69, %rd268;
	ld.f32 	%f324, [%rd269];
	sub.f32 	%f325, %f323, %f324;
	st.f32 	[%rd269], %f325;
	cvt.u64.u32 	%rd270, %r57;
	cvt.u64.u32 	%rd271, %r300;
	add.s64 	%rd272, %rd271, %rd270;
	cvt.u64.u32 	%rd273, %r55;
	add.s64 	%rd274, %rd272, %rd273;
	shl.b64 	%rd275, %rd274, 2;
	add.s64 	%rd276, %rd5, %rd275;
	ld.global.f32 	%f326, [%rd276+4];
	shl.b64 	%rd277, %rd272, 2;
	add.s64 	%rd278, %rd69, %rd277;
	ld.f32 	%f327, [%rd278+4];
	sub.f32 	%f328, %f326, %f327;
	st.f32 	[%rd278+4], %f328;
	ld.global.f32 	%f329, [%rd276+8];
	ld.f32 	%f330, [%rd278+8];
	sub.f32 	%f331, %f329, %f330;
	st.f32 	[%rd278+8], %f331;
	ld.global.f32 	%f332, [%rd276+12];
	ld.f32 	%f333, [%rd278+12];
	sub.f32 	%f334, %f332, %f333;
	st.f32 	[%rd278+12], %f334;
	add.s32 	%r300, %r300, 4;
$L__BB0_64:
	setp.eq.s32 	%p43, %r27, 0;
	@%p43 bra 	$L__BB0_68;
	setp.eq.s32 	%p44, %r27, 1;
	add.s32 	%r208, %r300, %r57;
	add.s32 	%r209, %r208, %r55;
	mul.wide.u32 	%rd279, %r209, 4;
	add.s64 	%rd280, %rd5, %rd279;
	ld.global.f32 	%f335, [%rd280];
	mul.wide.u32 	%rd281, %r208, 4;
	add.s64 	%rd282, %rd69, %rd281;
	ld.f32 	%f336, [%rd282];
	sub.f32 	%f337, %f335, %f336;
	st.f32 	[%rd282], %f337;
	@%p44 bra 	$L__BB0_68;
	setp.eq.s32 	%p45, %r27, 2;
	cvt.u64.u32 	%rd283, %r57;
	cvt.u64.u32 	%rd284, %r300;
	add.s64 	%rd285, %rd284, %rd283;
	add.s64 	%rd287, %rd285, %rd286;
	shl.b64 	%rd288, %rd287, 2;
	add.s64 	%rd17, %rd5, %rd288;
	ld.global.f32 	%f338, [%rd17+4];
	shl.b64 	%rd289, %rd285, 2;
	add.s64 	%rd18, %rd69, %rd289;
	ld.f32 	%f339, [%rd18+4];
	sub.f32 	%f340, %f338, %f339;
	st.f32 	[%rd18+4], %f340;
	@%p45 bra 	$L__BB0_68;
	ld.global.f32 	%f341, [%rd17+8];
	ld.f32 	%f342, [%rd18+8];
	sub.f32 	%f343, %f341, %f342;
	st.f32 	[%rd18+8], %f343;
$L__BB0_68:
	add.s32 	%r297, %r297, 1;
	setp.ne.s32 	%p46, %r297, %r129;
	@%p46 bra 	$L__BB0_55;
$L__BB0_69:
	ld.f32 	%f29, [%rd69];
	ld.f32 	%f30, [%rd69+4];
	ld.f32 	%f31, [%rd69+8];
	ld.f32 	%f32, [%rd69+12];
	mul.f32 	%f344, %f29, %f32;
	mul.f32 	%f345, %f30, %f31;
	sub.f32 	%f33, %f344, %f345;
	setp.neu.f32 	%p47, %f33, 0f00000000;
	@%p47 bra 	$L__BB0_71;
	mov.u64 	%rd290, $str;
	cvta.global.u64 	%rd291, %rd290;
	{ // callseq 5, 0
	.param .b64 param0;
	st.param.b64 	[param0], %rd291;
	.param .b64 param1;
	st.param.b64 	[param1], 0;
	.param .b32 retval0;
	call.uni (retval0), 
	vprintf, 
	(
	param0, 
	param1
	);
	ld.param.b32 	%r210, [retval0];
	} // callseq 5
	bra.uni 	$L__BB0_72;
$L__BB0_71:
	rcp.rn.f32 	%f346, %f33;
	mul.f32 	%f347, %f32, %f346;
	st.f32 	[%rd68], %f347;
	neg.f32 	%f348, %f30;
	mul.f32 	%f349, %f346, %f348;
	st.f32 	[%rd68+4], %f349;
	neg.f32 	%f350, %f31;
	mul.f32 	%f351, %f346, %f350;
	st.f32 	[%rd68+8], %f351;
	mul.f32 	%f352, %f29, %f346;
	st.f32 	[%rd68+12], %f352;
$L__BB0_72:
	ld.param.u32 	%r276, [_Z22blockTridiagonalSolverPfS_S_S_S_ii_param_5];
	add.s32 	%r212, %r276, -1;
	setp.ge.s32 	%p49, %r290, %r212;
	or.pred  	%p50, %p49, %p36;
	@%p50 bra 	$L__BB0_88;
	mov.b32 	%r302, 0;
$L__BB0_74:
	mul.lo.s32 	%r67, %r302, %r129;
	mov.b32 	%r303, 0;
$L__BB0_75:
	setp.lt.u32 	%p51, %r24, 7;
	add.s32 	%r216, %r67, %r55;
	add.s32 	%r217, %r303, %r216;
	mul.wide.u32 	%rd292, %r217, 4;
	add.s64 	%rd19, %rd64, %rd292;
	mov.b32 	%r306, 0;
	st.u32 	[%rd19], %r306;
	add.s32 	%r69, %r303, %r55;
	mov.f32 	%f774, 0f00000000;
	@%p51 bra 	$L__BB0_78;
	mov.b32 	%r304, 0;
	mov.f32 	%f774, 0f00000000;
$L__BB0_77:
	.pragma "nounroll";
	add.s32 	%r219, %r304, %r67;
	mul.wide.u32 	%rd293, %r219, 4;
	add.s64 	%rd294, %rd68, %rd293;
	ld.f32 	%f355, [%rd294];
	mad.lo.s32 	%r220, %r304, %r129, %r69;
	mul.wide.u32 	%rd295, %r220, 4;
	add.s64 	%rd296, %rd1, %rd295;
	ld.global.f32 	%f356, [%rd296];
	fma.rn.f32 	%f357, %f355, %f356, %f774;
	st.f32 	[%rd19], %f357;
	ld.f32 	%f358, [%rd294+4];
	add.s32 	%r221, %r220, %r129;
	mul.wide.u32 	%rd297, %r221, 4;
	add.s64 	%rd298, %rd1, %rd297;
	ld.global.f32 	%f359, [%rd298];
	fma.rn.f32 	%f360, %f358, %f359, %f357;
	st.f32 	[%rd19], %f360;
	ld.f32 	%f361, [%rd294+8];
	add.s32 	%r222, %r221, %r129;
	mul.wide.u32 	%rd299, %r222, 4;
	add.s64 	%rd300, %rd1, %rd299;
	ld.global.f32 	%f362, [%rd300];
	fma.rn.f32 	%f363, %f361, %f362, %f360;
	st.f32 	[%rd19], %f363;
	ld.f32 	%f364, [%rd294+12];
	add.s32 	%r223, %r222, %r129;
	mul.wide.u32 	%rd301, %r223, 4;
	add.s64 	%rd302, %rd1, %rd301;
	ld.global.f32 	%f365, [%rd302];
	fma.rn.f32 	%f366, %f364, %f365, %f363;
	st.f32 	[%rd19], %f366;
	ld.f32 	%f367, [%rd294+16];
	add.s32 	%r224, %r223, %r129;
	mul.wide.u32 	%rd303, %r224, 4;
	add.s64 	%rd304, %rd1, %rd303;
	ld.global.f32 	%f368, [%rd304];
	fma.rn.f32 	%f369, %f367, %f368, %f366;
	st.f32 	[%rd19], %f369;
	ld.f32 	%f370, [%rd294+20];
	add.s32 	%r225, %r224, %r129;
	mul.wide.u32 	%rd305, %r225, 4;
	add.s64 	%rd306, %rd1, %rd305;
	ld.global.f32 	%f371, [%rd306];
	fma.rn.f32 	%f372, %f370, %f371, %f369;
	st.f32 	[%rd19], %f372;
	ld.f32 	%f373, [%rd294+24];
	add.s32 	%r226, %r225, %r129;
	mul.wide.u32 	%rd307, %r226, 4;
	add.s64 	%rd308, %rd1, %rd307;
	ld.global.f32 	%f374, [%rd308];
	fma.rn.f32 	%f375, %f373, %f374, %f372;
	st.f32 	[%rd19], %f375;
	ld.f32 	%f376, [%rd294+28];
	add.s32 	%r227, %r226, %r129;
	mul.wide.u32 	%rd309, %r227, 4;
	add.s64 	%rd310, %rd1, %rd309;
	ld.global.f32 	%f377, [%rd310];
	fma.rn.f32 	%f774, %f376, %f377, %f375;
	st.f32 	[%rd19], %f774;
	add.s32 	%r304, %r304, 8;
	setp.ne.s32 	%p52, %r304, %r29;
	mov.u32 	%r306, %r29;
	@%p52 bra 	$L__BB0_77;
$L__BB0_78:
	setp.eq.s32 	%p53, %r25, 0;
	@%p53 bra 	$L__BB0_86;
	setp.lt.u32 	%p54, %r26, 3;
	@%p54 bra 	$L__BB0_81;
	add.s32 	%r228, %r306, %r67;
	mul.wide.u32 	%rd311, %r228, 4;
	add.s64 	%rd312, %rd68, %rd311;
	ld.f32 	%f378, [%rd312];
	mad.lo.s32 	%r229, %r306, %r129, %r69;
	mul.wide.u32 	%rd313, %r229, 4;
	add.s64 	%rd314, %rd1, %rd313;
	ld.global.f32 	%f379, [%rd314];
	fma.rn.f32 	%f380, %f378, %f379, %f774;
	st.f32 	[%rd19], %f380;
	cvt.u64.u32 	%rd315, %r67;
	cvt.u64.u32 	%rd316, %r306;
	add.s64 	%rd317, %rd316, %rd315;
	shl.b64 	%rd318, %rd317, 2;
	add.s64 	%rd319, %rd68, %rd318;
	ld.f32 	%f381, [%rd319+4];
	add.s32 	%r230, %r229, %r129;
	mul.wide.u32 	%rd320, %r230, 4;
	add.s64 	%rd321, %rd1, %rd320;
	ld.global.f32 	%f382, [%rd321];
	fma.rn.f32 	%f383, %f381, %f382, %f380;
	st.f32 	[%rd19], %f383;
	ld.f32 	%f384, [%rd319+8];
	add.s32 	%r231, %r230, %r129;
	mul.wide.u32 	%rd322, %r231, 4;
	add.s64 	%rd323, %rd1, %rd322;
	ld.global.f32 	%f385, [%rd323];
	fma.rn.f32 	%f386, %f384, %f385, %f383;
	st.f32 	[%rd19], %f386;
	ld.f32 	%f387, [%rd319+12];
	add.s32 	%r232, %r231, %r129;
	mul.wide.u32 	%rd324, %r232, 4;
	add.s64 	%rd325, %rd1, %rd324;
	ld.global.f32 	%f388, [%rd325];
	fma.rn.f32 	%f774, %f387, %f388, %f386;
	st.f32 	[%rd19], %f774;
	add.s32 	%r306, %r306, 4;
$L__BB0_81:
	setp.eq.s32 	%p55, %r27, 0;
	@%p55 bra 	$L__BB0_86;
	setp.eq.s32 	%p56, %r27, 1;
	@%p56 bra 	$L__BB0_84;
	add.s32 	%r233, %r306, %r67;
	mul.wide.u32 	%rd326, %r233, 4;
	add.s64 	%rd327, %rd68, %rd326;
	ld.f32 	%f389, [%rd327];
	mad.lo.s32 	%r234, %r306, %r129, %r69;
	mul.wide.u32 	%rd328, %r234, 4;
	add.s64 	%rd329, %rd1, %rd328;
	ld.global.f32 	%f390, [%rd329];
	fma.rn.f32 	%f391, %f389, %f390, %f774;
	st.f32 	[%rd19], %f391;
	cvt.u64.u32 	%rd330, %r67;
	cvt.u64.u32 	%rd331, %r306;
	add.s64 	%rd332, %rd331, %rd330;
	shl.b64 	%rd333, %rd332, 2;
	add.s64 	%rd334, %rd68, %rd333;
	ld.f32 	%f392, [%rd334+4];
	add.s32 	%r235, %r234, %r129;
	mul.wide.u32 	%rd335, %r235, 4;
	add.s64 	%rd336, %rd1, %rd335;
	ld.global.f32 	%f393, [%rd336];
	fma.rn.f32 	%f774, %f392, %f393, %f391;
	st.f32 	[%rd19], %f774;
	add.s32 	%r306, %r306, 2;
$L__BB0_84:
	setp.eq.s32 	%p57, %r30, 0;
	@%p57 bra 	$L__BB0_86;
	add.s32 	%r236, %r306, %r67;
	mul.wide.u32 	%rd337, %r236, 4;
	add.s64 	%rd338, %rd68, %rd337;
	ld.f32 	%f394, [%rd338];
	mad.lo.s32 	%r237, %r306, %r129, %r69;
	mul.wide.u32 	%rd339, %r237, 4;
	add.s64 	%rd340, %rd1, %rd339;
	ld.global.f32 	%f395, [%rd340];
	fma.rn.f32 	%f396, %f394, %f395, %f774;
	st.f32 	[%rd19], %f396;
$L__BB0_86:
	add.s32 	%r303, %r303, 1;
	setp.ne.s32 	%p58, %r303, %r129;
	@%p58 bra 	$L__BB0_75;
	add.s32 	%r302, %r302, 1;
	setp.ne.s32 	%p59, %r302, %r129;
	@%p59 bra 	$L__BB0_74;
$L__BB0_88:
	add.s32 	%r238, %r290, -1;
	mul.lo.s32 	%r239, %r238, %r129;
	cvt.s64.s32 	%rd20, %r239;
	@%p36 bra 	$L__BB0_102;
	mov.b32 	%r308, 0;
$L__BB0_90:
	setp.lt.u32 	%p61, %r24, 7;
	mul.wide.u32 	%rd341, %r308, 4;
	add.s64 	%rd21, %rd69, %rd341;
	mov.b32 	%r311, 0;
	st.u32 	[%rd21], %r311;
	mul.lo.s32 	%r80, %r308, %r129;
	mov.f32 	%f778, 0f00000000;
	@%p61 bra 	$L__BB0_93;
	mov.b32 	%r309, 0;
	mov.f32 	%f778, 0f00000000;
$L__BB0_92:
	.pragma "nounroll";
	add.s32 	%r243, %r309, %r80;
	cvt.u64.u32 	%rd342, %r243;
	add.s64 	%rd343, %rd342, %rd15;
	shl.b64 	%rd344, %rd343, 2;
	add.s64 	%rd345, %rd2, %rd344;
	ld.global.f32 	%f399, [%rd345];
	cvt.u64.u32 	%rd346, %r309;
	add.s64 	%rd347, %rd346, %rd20;
	shl.b64 	%rd348, %rd347, 2;
	add.s64 	%rd349, %rd66, %rd348;
	ld.f32 	%f400, [%rd349];
	fma.rn.f32 	%f401, %f399, %f400, %f778;
	st.f32 	[%rd21], %f401;
	ld.global.f32 	%f402, [%rd345+4];
	ld.f32 	%f403, [%rd349+4];
	fma.rn.f32 	%f404, %f402, %f403, %f401;
	st.f32 	[%rd21], %f404;
	ld.global.f32 	%f405, [%rd345+8];
	ld.f32 	%f406, [%rd349+8];
	fma.rn.f32 	%f407, %f405, %f406, %f404;
	st.f32 	[%rd21], %f407;
	ld.global.f32 	%f408, [%rd345+12];
	ld.f32 	%f409, [%rd349+12];
	fma.rn.f32 	%f410, %f408, %f409, %f407;
	st.f32 	[%rd21], %f410;
	ld.global.f32 	%f411, [%rd345+16];
	ld.f32 	%f412, [%rd349+16];
	fma.rn.f32 	%f413, %f411, %f412, %f410;
	st.f32 	[%rd21], %f413;
	ld.global.f32 	%f414, [%rd345+20];
	ld.f32 	%f415, [%rd349+20];
	fma.rn.f32 	%f416, %f414, %f415, %f413;
	st.f32 	[%rd21], %f416;
	ld.global.f32 	%f417, [%rd345+24];
	ld.f32 	%f418, [%rd349+24];
	fma.rn.f32 	%f419, %f417, %f418, %f416;
	st.f32 	[%rd21], %f419;
	ld.global.f32 	%f420, [%rd345+28];
	ld.f32 	%f421, [%rd349+28];
	fma.rn.f32 	%f778, %f420, %f421, %f419;
	st.f32 	[%rd21], %f778;
	add.s32 	%r309, %r309, 8;
	setp.ne.s32 	%p62, %r309, %r29;
	mov.u32 	%r311, %r29;
	@%p62 bra 	$L__BB0_92;
$L__BB0_93:
	setp.eq.s32 	%p63, %r25, 0;
	@%p63 bra 	$L__BB0_101;
	setp.lt.u32 	%p64, %r26, 3;
	@%p64 bra 	$L__BB0_96;
	add.s32 	%r244, %r311, %r80;
	cvt.u64.u32 	%rd350, %r244;
	add.s64 	%rd351, %rd350, %rd15;
	shl.b64 	%rd352, %rd351, 2;
	add.s64 	%rd353, %rd2, %rd352;
	ld.global.f32 	%f422, [%rd353];
	cvt.u64.u32 	%rd354, %r311;
	add.s64 	%rd355, %rd354, %rd20;
	shl.b64 	%rd356, %rd355, 2;
	add.s64 	%rd357, %rd66, %rd356;
	ld.f32 	%f423, [%rd357];
	fma.rn.f32 	%f424, %f422, %f423, %f778;
	st.f32 	[%rd21], %f424;
	cvt.u64.u32 	%rd358, %r80;
	add.s64 	%rd359, %rd354, %rd358;
	add.s64 	%rd360, %rd359, %rd15;
	shl.b64 	%rd361, %rd360, 2;
	add.s64 	%rd362, %rd2, %rd361;
	ld.global.f32 	%f425, [%rd362+4];
	ld.f32 	%f426, [%rd357+4];
	fma.rn.f32 	%f427, %f425, %f426, %f424;
	st.f32 	[%rd21], %f427;
	ld.global.f32 	%f428, [%rd362+8];
	ld.f32 	%f429, [%rd357+8];
	fma.rn.f32 	%f430, %f428, %f429, %f427;
	st.f32 	[%rd21], %f430;
	ld.global.f32 	%f431, [%rd362+12];
	ld.f32 	%f432, [%rd357+12];
	fma.rn.f32 	%f778, %f431, %f432, %f430;
	st.f32 	[%rd21], %f778;
	add.s32 	%r311, %r311, 4;
$L__BB0_96:
	setp.eq.s32 	%p65, %r27, 0;
	@%p65 bra 	$L__BB0_101;
	setp.eq.s32 	%p66, %r27, 1;
	@%p66 bra 	$L__BB0_99;
	add.s32 	%r245, %r311, %r80;
	cvt.u64.u32 	%rd363, %r245;
	add.s64 	%rd364, %rd363, %rd15;
	shl.b64 	%rd365, %rd364, 2;
	add.s64 	%rd366, %rd2, %rd365;
	ld.global.f32 	%f433, [%rd366];
	cvt.u64.u32 	%rd367, %r311;
	add.s64 	%rd368, %rd367, %rd20;
	shl.b64 	%rd369, %rd368, 2;
	add.s64 	%rd370, %rd66, %rd369;
	ld.f32 	%f434, [%rd370];
	fma.rn.f32 	%f435, %f433, %f434, %f778;
	st.f32 	[%rd21], %f435;
	cvt.u64.u32 	%rd371, %r80;
	add.s64 	%rd372, %rd367, %rd371;
	add.s64 	%rd373, %rd372, %rd15;
	shl.b64 	%rd374, %rd373, 2;
	add.s64 	%rd375, %rd2, %rd374;
	ld.global.f32 	%f436, [%rd375+4];
	ld.f32 	%f437, [%rd370+4];
	fma.rn.f32 	%f778, %f436, %f437, %f435;
	st.f32 	[%rd21], %f778;
	add.s32 	%r311, %r311, 2;
$L__BB0_99:
	setp.eq.s32 	%p67, %r30, 0;
	@%p67 bra 	$L__BB0_101;
	add.s32 	%r246, %r311, %r80;
	cvt.u64.u32 	%rd376, %r246;
	add.s64 	%rd377, %rd376, %rd15;
	shl.b64 	%rd378, %rd377, 2;
	add.s64 	%rd379, %rd2, %rd378;
	ld.global.f32 	%f438, [%rd379];
	cvt.u64.u32 	%rd380, %r311;
	add.s64 	%rd381, %rd380, %rd20;
	shl.b64 	%rd382, %rd381, 2;
	add.s64 	%rd383, %rd66, %rd382;
	ld.f32 	%f439, [%rd383];
	fma.rn.f32 	%f440, %f438, %f439, %f778;
	st.f32 	[%rd21], %f440;
$L__BB0_101:
	add.s32 	%r308, %r308, 1;
	setp.ne.s32 	%p68, %r308, %r129;
	@%p68 bra 	$L__BB0_90;
$L__BB0_102:
	setp.lt.s32 	%p69, %r129, 1;
	mul.lo.s32 	%r247, %r290, %r129;
	cvt.s64.s32 	%rd22, %r247;
	@%p69 bra 	$L__BB0_131;
	ld.param.u64 	%rd506, [_Z22blockTridiagonalSolverPfS_S_S_S_ii_param_3];
	cvta.to.global.u64 	%rd23, %rd506;
	setp.lt.u32 	%p70, %r24, 15;
	mov.b32 	%r314, 0;
	@%p70 bra 	$L__BB0_106;
	mov.b32 	%r316, 0;
$L__BB0_105:
	.pragma "nounroll";
	cvt.u64.u32 	%rd384, %r316;
	add.s64 	%rd385, %rd384, %rd22;
	shl.b64 	%rd386, %rd385, 2;
	add.s64 	%rd387, %rd23, %rd386;
	ld.global.f32 	%f441, [%rd387];
	mul.wide.u32 	%rd388, %r316, 4;
	add.s64 	%rd389, %rd69, %rd388;
	ld.f32 	%f442, [%rd389];
	sub.f32 	%f443, %f441, %f442;
	st.f32 	[%rd389], %f443;
	ld.global.f32 	%f444, [%rd387+4];
	ld.f32 	%f445, [%rd389+4];
	sub.f32 	%f446, %f444, %f445;
	st.f32 	[%rd389+4], %f446;
	ld.global.f32 	%f447, [%rd387+8];
	ld.f32 	%f448, [%rd389+8];
	sub.f32 	%f449, %f447, %f448;
	st.f32 	[%rd389+8], %f449;
	ld.global.f32 	%f450, [%rd387+12];
	ld.f32 	%f451, [%rd389+12];
	sub.f32 	%f452, %f450, %f451;
	st.f32 	[%rd389+12], %f452;
	ld.global.f32 	%f453, [%rd387+16];
	ld.f32 	%f454, [%rd389+16];
	sub.f32 	%f455, %f453, %f454;
	st.f32 	[%rd389+16], %f455;
	ld.global.f32 	%f456, [%rd387+20];
	ld.f32 	%f457, [%rd389+20];
	sub.f32 	%f458, %f456, %f457;
	st.f32 	[%rd389+20], %f458;
	ld.global.f32 	%f459, [%rd387+24];
	ld.f32 	%f460, [%rd389+24];
	sub.f32 	%f461, %f459, %f460;
	st.f32 	[%rd389+24], %f461;
	ld.global.f32 	%f462, [%rd387+28];
	ld.f32 	%f463, [%rd389+28];
	sub.f32 	%f464, %f462, %f463;
	st.f32 	[%rd389+28], %f464;
	ld.global.f32 	%f465, [%rd387+32];
	ld.f32 	%f466, [%rd389+32];
	sub.f32 	%f467, %f465, %f466;
	st.f32 	[%rd389+32], %f467;
	ld.global.f32 	%f468, [%rd387+36];
	ld.f32 	%f469, [%rd389+36];
	sub.f32 	%f470, %f468, %f469;
	st.f32 	[%rd389+36], %f470;
	ld.global.f32 	%f471, [%rd387+40];
	ld.f32 	%f472, [%rd389+40];
	sub.f32 	%f473, %f471, %f472;
	st.f32 	[%rd389+40], %f473;
	ld.global.f32 	%f474, [%rd387+44];
	ld.f32 	%f475, [%rd389+44];
	sub.f32 	%f476, %f474, %f475;
	st.f32 	[%rd389+44], %f476;
	ld.global.f32 	%f477, [%rd387+48];
	ld.f32 	%f478, [%rd389+48];
	sub.f32 	%f479, %f477, %f478;
	st.f32 	[%rd389+48], %f479;
	ld.global.f32 	%f480, [%rd387+52];
	ld.f32 	%f481, [%rd389+52];
	sub.f32 	%f482, %f480, %f481;
	st.f32 	[%rd389+52], %f482;
	ld.global.f32 	%f483, [%rd387+56];
	ld.f32 	%f484, [%rd389+56];
	sub.f32 	%f485, %f483, %f484;
	st.f32 	[%rd389+56], %f485;
	ld.global.f32 	%f486, [%rd387+60];
	ld.f32 	%f487, [%rd389+60];
	sub.f32 	%f488, %f486, %f487;
	st.f32 	[%rd389+60], %f488;
	add.s32 	%r316, %r316, 16;
	setp.eq.s32 	%p71, %r316, %r31;
	mov.u32 	%r314, %r31;
	@%p71 bra 	$L__BB0_106;
	bra.uni 	$L__BB0_105;
$L__BB0_106:
	setp.eq.s32 	%p72, %r28, 0;
	@%p72 bra 	$L__BB0_116;
	add.s32 	%r250, %r28, -1;
	setp.lt.u32 	%p73, %r250, 7;
	@%p73 bra 	$L__BB0_109;
	cvt.u64.u32 	%rd390, %r314;
	add.s64 	%rd391, %rd390, %rd22;
	shl.b64 	%rd392, %rd391, 2;
	add.s64 	%rd393, %rd23, %rd392;
	ld.global.f32 	%f489, [%rd393];
	mul.wide.u32 	%rd394, %r314, 4;
	add.s64 	%rd395, %rd69, %rd394;
	ld.f32 	%f490, [%rd395];
	sub.f32 	%f491, %f489, %f490;
	st.f32 	[%rd395], %f491;
	ld.global.f32 	%f492, [%rd393+4];
	ld.f32 	%f493, [%rd395+4];
	sub.f32 	%f494, %f492, %f493;
	st.f32 	[%rd395+4], %f494;
	ld.global.f32 	%f495, [%rd393+8];
	ld.f32 	%f496, [%rd395+8];
	sub.f32 	%f497, %f495, %f496;
	st.f32 	[%rd395+8], %f497;
	ld.global.f32 	%f498, [%rd393+12];
	ld.f32 	%f499, [%rd395+12];
	sub.f32 	%f500, %f498, %f499;
	st.f32 	[%rd395+12], %f500;
	ld.global.f32 	%f501, [%rd393+16];
	ld.f32 	%f502, [%rd395+16];
	sub.f32 	%f503, %f501, %f502;
	st.f32 	[%rd395+16], %f503;
	ld.global.f32 	%f504, [%rd393+20];
	ld.f32 	%f505, [%rd395+20];
	sub.f32 	%f506, %f504, %f505;
	st.f32 	[%rd395+20], %f506;
	ld.global.f32 	%f507, [%rd393+24];
	ld.f32 	%f508, [%rd395+24];
	sub.f32 	%f509, %f507, %f508;
	st.f32 	[%rd395+24], %f509;
	ld.global.f32 	%f510, [%rd393+28];
	ld.f32 	%f511, [%rd395+28];
	sub.f32 	%f512, %f510, %f511;
	st.f32 	[%rd395+28], %f512;
	add.s32 	%r314, %r314, 8;
$L__BB0_109:
	setp.eq.s32 	%p74, %r25, 0;
	@%p74 bra 	$L__BB0_116;
	setp.lt.u32 	%p75, %r26, 3;
	@%p75 bra 	$L__BB0_112;
	cvt.u64.u32 	%rd396, %r314;
	add.s64 	%rd397, %rd396, %rd22;
	shl.b64 	%rd398, %rd397, 2;
	add.s64 	%rd399, %rd23, %rd398;
	ld.global.f32 	%f513, [%rd399];
	mul.wide.u32 	%rd400, %r314, 4;
	add.s64 	%rd401, %rd69, %rd400;
	ld.f32 	%f514, [%rd401];
	sub.f32 	%f515, %f513, %f514;
	st.f32 	[%rd401], %f515;
	ld.global.f32 	%f516, [%rd399+4];
	ld.f32 	%f517, [%rd401+4];
	sub.f32 	%f518, %f516, %f517;
	st.f32 	[%rd401+4], %f518;
	ld.global.f32 	%f519, [%rd399+8];
	ld.f32 	%f520, [%rd401+8];
	sub.f32 	%f521, %f519, %f520;
	st.f32 	[%rd401+8], %f521;
	ld.global.f32 	%f522, [%rd399+12];
	ld.f32 	%f523, [%rd401+12];
	sub.f32 	%f524, %f522, %f523;
	st.f32 	[%rd401+12], %f524;
	add.s32 	%r314, %r314, 4;
$L__BB0_112:
	setp.eq.s32 	%p76, %r27, 0;
	@%p76 bra 	$L__BB0_116;
	setp.eq.s32 	%p77, %r27, 1;
	cvt.u64.u32 	%rd402, %r314;
	add.s64 	%rd403, %rd402, %rd22;
	shl.b64 	%rd404, %rd403, 2;
	add.s64 	%rd24, %rd23, %rd404;
	ld.global.f32 	%f525, [%rd24];
	mul.wide.u32 	%rd405, %r314, 4;
	add.s64 	%rd25, %rd69, %rd405;
	ld.f32 	%f526, [%rd25];
	sub.f32 	%f527, %f525, %f526;
	st.f32 	[%rd25], %f527;
	@%p77 bra 	$L__BB0_116;
	setp.eq.s32 	%p78, %r27, 2;
	ld.global.f32 	%f528, [%rd24+4];
	ld.f32 	%f529, [%rd25+4];
	sub.f32 	%f530, %f528, %f529;
	st.f32 	[%rd25+4], %f530;
	@%p78 bra 	$L__BB0_116;
	ld.global.f32 	%f531, [%rd24+8];
	ld.f32 	%f532, [%rd25+8];
	sub.f32 	%f533, %f531, %f532;
	st.f32 	[%rd25+8], %f533;
$L__BB0_116:
	mov.b32 	%r317, 0;
$L__BB0_117:
	setp.lt.u32 	%p79, %r24, 15;
	cvt.u64.u32 	%rd406, %r317;
	mul.lo.s32 	%r253, %r290, %r129;
	cvt.s64.s32 	%rd407, %r253;
	add.s64 	%rd408, %rd406, %rd407;
	shl.b64 	%rd409, %rd408, 2;
	add.s64 	%rd26, %rd66, %rd409;
	mov.b32 	%r320, 0;
	st.u32 	[%rd26], %r320;
	mul.lo.s32 	%r97, %r317, %r129;
	mov.f32 	%f782, 0f00000000;
	@%p79 bra 	$L__BB0_120;
	mov.b32 	%r318, 0;
	mov.f32 	%f782, 0f00000000;
$L__BB0_119:
	.pragma "nounroll";
	add.s32 	%r255, %r318, %r97;
	mul.wide.u32 	%rd410, %r255, 4;
	add.s64 	%rd411, %rd68, %rd410;
	ld.f32 	%f536, [%rd411];
	mul.wide.u32 	%rd412, %r318, 4;
	add.s64 	%rd413, %rd69, %rd412;
	ld.f32 	%f537, [%rd413];
	fma.rn.f32 	%f538, %f536, %f537, %f782;
	st.f32 	[%rd26], %f538;
	ld.f32 	%f539, [%rd411+4];
	ld.f32 	%f540, [%rd413+4];
	fma.rn.f32 	%f541, %f539, %f540, %f538;
	st.f32 	[%rd26], %f541;
	ld.f32 	%f542, [%rd411+8];
	ld.f32 	%f543, [%rd413+8];
	fma.rn.f32 	%f544, %f542, %f543, %f541;
	st.f32 	[%rd26], %f544;
	ld.f32 	%f545, [%rd411+12];
	ld.f32 	%f546, [%rd413+12];
	fma.rn.f32 	%f547, %f545, %f546, %f544;
	st.f32 	[%rd26], %f547;
	ld.f32 	%f548, [%rd411+16];
	ld.f32 	%f549, [%rd413+16];
	fma.rn.f32 	%f550, %f548, %f549, %f547;
	st.f32 	[%rd26], %f550;
	ld.f32 	%f551, [%rd411+20];
	ld.f32 	%f552, [%rd413+20];
	fma.rn.f32 	%f553, %f551, %f552, %f550;
	st.f32 	[%rd26], %f553;
	ld.f32 	%f554, [%rd411+24];
	ld.f32 	%f555, [%rd413+24];
	fma.rn.f32 	%f556, %f554, %f555, %f553;
	st.f32 	[%rd26], %f556;
	ld.f32 	%f557, [%rd411+28];
	ld.f32 	%f558, [%rd413+28];
	fma.rn.f32 	%f559, %f557, %f558, %f556;
	st.f32 	[%rd26], %f559;
	ld.f32 	%f560, [%rd411+32];
	ld.f32 	%f561, [%rd413+32];
	fma.rn.f32 	%f562, %f560, %f561, %f559;
	st.f32 	[%rd26], %f562;
	ld.f32 	%f563, [%rd411+36];
	ld.f32 	%f564, [%rd413+36];
	fma.rn.f32 	%f565, %f563, %f564, %f562;
	st.f32 	[%rd26], %f565;
	ld.f32 	%f566, [%rd411+40];
	ld.f32 	%f567, [%rd413+40];
	fma.rn.f32 	%f568, %f566, %f567, %f565;
	st.f32 	[%rd26], %f568;
	ld.f32 	%f569, [%rd411+44];
	ld.f32 	%f570, [%rd413+44];
	fma.rn.f32 	%f571, %f569, %f570, %f568;
	st.f32 	[%rd26], %f571;
	ld.f32 	%f572, [%rd411+48];
	ld.f32 	%f573, [%rd413+48];
	fma.rn.f32 	%f574, %f572, %f573, %f571;
	st.f32 	[%rd26], %f574;
	ld.f32 	%f575, [%rd411+52];
	ld.f32 	%f576, [%rd413+52];
	fma.rn.f32 	%f577, %f575, %f576, %f574;
	st.f32 	[%rd26], %f577;
	ld.f32 	%f578, [%rd411+56];
	ld.f32 	%f579, [%rd413+56];
	fma.rn.f32 	%f580, %f578, %f579, %f577;
	st.f32 	[%rd26], %f580;
	ld.f32 	%f581, [%rd411+60];
	ld.f32 	%f582, [%rd413+60];
	fma.rn.f32 	%f782, %f581, %f582, %f580;
	st.f32 	[%rd26], %f782;
	add.s32 	%r318, %r318, 16;
	setp.ne.s32 	%p80, %r318, %r31;
	mov.u32 	%r320, %r31;
	@%p80 bra 	$L__BB0_119;
$L__BB0_120:
	setp.eq.s32 	%p81, %r28, 0;
	@%p81 bra 	$L__BB0_130;
	add.s32 	%r256, %r28, -1;
	setp.lt.u32 	%p82, %r256, 7;
	@%p82 bra 	$L__BB0_123;
	add.s32 	%r257, %r320, %r97;
	mul.wide.u32 	%rd414, %r257, 4;
	add.s64 	%rd415, %rd68, %rd414;
	ld.f32 	%f583, [%rd415];
	cvt.u64.u32 	%rd416, %r320;
	mul.wide.u32 	%rd417, %r320, 4;
	add.s64 	%rd418, %rd69, %rd417;
	ld.f32 	%f584, [%rd418];
	fma.rn.f32 	%f585, %f583, %f584, %f782;
	st.f32 	[%rd26], %f585;
	cvt.u64.u32 	%rd419, %r97;
	add.s64 	%rd420, %rd416, %rd419;
	shl.b64 	%rd421, %rd420, 2;
	add.s64 	%rd422, %rd68, %rd421;
	ld.f32 	%f586, [%rd422+4];
	ld.f32 	%f587, [%rd418+4];
	fma.rn.f32 	%f588, %f586, %f587, %f585;
	st.f32 	[%rd26], %f588;
	ld.f32 	%f589, [%rd422+8];
	ld.f32 	%f590, [%rd418+8];
	fma.rn.f32 	%f591, %f589, %f590, %f588;
	st.f32 	[%rd26], %f591;
	ld.f32 	%f592, [%rd422+12];
	ld.f32 	%f593, [%rd418+12];
	fma.rn.f32 	%f594, %f592, %f593, %f591;
	st.f32 	[%rd26], %f594;
	ld.f32 	%f595, [%rd422+16];
	ld.f32 	%f596, [%rd418+16];
	fma.rn.f32 	%f597, %f595, %f596, %f594;
	st.f32 	[%rd26], %f597;
	ld.f32 	%f598, [%rd422+20];
	ld.f32 	%f599, [%rd418+20];
	fma.rn.f32 	%f600, %f598, %f599, %f597;
	st.f32 	[%rd26], %f600;
	ld.f32 	%f601, [%rd422+24];
	ld.f32 	%f602, [%rd418+24];
	fma.rn.f32 	%f603, %f601, %f602, %f600;
	st.f32 	[%rd26], %f603;
	ld.f32 	%f604, [%rd422+28];
	ld.f32 	%f605, [%rd418+28];
	fma.rn.f32 	%f782, %f604, %f605, %f603;
	st.f32 	[%rd26], %f782;
	add.s32 	%r320, %r320, 8;
$L__BB0_123:
	setp.eq.s32 	%p83, %r25, 0;
	@%p83 bra 	$L__BB0_130;
	setp.lt.u32 	%p84, %r26, 3;
	@%p84 bra 	$L__BB0_126;
	add.s32 	%r258, %r320, %r97;
	mul.wide.u32 	%rd423, %r258, 4;
	add.s64 	%rd424, %rd68, %rd423;
	ld.f32 	%f606, [%rd424];
	cvt.u64.u32 	%rd425, %r320;
	mul.wide.u32 	%rd426, %r320, 4;
	add.s64 	%rd427, %rd69, %rd426;
	ld.f32 	%f607, [%rd427];
	fma.rn.f32 	%f608, %f606, %f607, %f782;
	st.f32 	[%rd26], %f608;
	cvt.u64.u32 	%rd428, %r97;
	add.s64 	%rd429, %rd425, %rd428;
	shl.b64 	%rd430, %rd429, 2;
	add.s64 	%rd431, %rd68, %rd430;
	ld.f32 	%f609, [%rd431+4];
	ld.f32 	%f610, [%rd427+4];
	fma.rn.f32 	%f611, %f609, %f610, %f608;
	st.f32 	[%rd26], %f611;
	ld.f32 	%f612, [%rd431+8];
	ld.f32 	%f613, [%rd427+8];
	fma.rn.f32 	%f614, %f612, %f613, %f611;
	st.f32 	[%rd26], %f614;
	ld.f32 	%f615, [%rd431+12];
	ld.f32 	%f616, [%rd427+12];
	fma.rn.f32 	%f782, %f615, %f616, %f614;
	st.f32 	[%rd26], %f782;
	add.s32 	%r320, %r320, 4;
$L__BB0_126:
	setp.eq.s32 	%p85, %r27, 0;
	@%p85 bra 	$L__BB0_130;
	setp.eq.s32 	%p86, %r27, 1;
	add.s32 	%r259, %r320, %r97;
	mul.wide.u32 	%rd432, %r259, 4;
	add.s64 	%rd433, %rd68, %rd432;
	ld.f32 	%f617, [%rd433];
	cvt.u64.u32 	%rd27, %r320;
	mul.wide.u32 	%rd434, %r320, 4;
	add.s64 	%rd28, %rd69, %rd434;
	ld.f32 	%f618, [%rd28];
	fma.rn.f32 	%f55, %f617, %f618, %f782;
	st.f32 	[%rd26], %f55;
	@%p86 bra 	$L__BB0_130;
	setp.eq.s32 	%p87, %r27, 2;
	cvt.u64.u32 	%rd435, %r97;
	add.s64 	%rd436, %rd27, %rd435;
	shl.b64 	%rd437, %rd436, 2;
	add.s64 	%rd29, %rd68, %rd437;
	ld.f32 	%f619, [%rd29+4];
	ld.f32 	%f620, [%rd28+4];
	fma.rn.f32 	%f56, %f619, %f620, %f55;
	st.f32 	[%rd26], %f56;
	@%p87 bra 	$L__BB0_130;
	ld.f32 	%f621, [%rd29+8];
	ld.f32 	%f622, [%rd28+8];
	fma.rn.f32 	%f623, %f621, %f622, %f56;
	st.f32 	[%rd26], %f623;
$L__BB0_130:
	add.s32 	%r317, %r317, 1;
	setp.ne.s32 	%p88, %r317, %r129;
	@%p88 bra 	$L__BB0_117;
$L__BB0_131:
	ld.param.u32 	%r277, [_Z22blockTridiagonalSolverPfS_S_S_S_ii_param_5];
	add.s32 	%r290, %r290, 1;
	setp.ne.s32 	%p89, %r290, %r277;
	@%p89 bra 	$L__BB0_37;
	sub.s32 	%r260, %r2, %r129;
	cvt.s64.s32 	%rd30, %r260;
	setp.eq.s32 	%p90, %r129, 0;
	@%p90 bra 	$L__BB0_135;
	mul.wide.s32 	%rd31, %r129, 4;
	shl.b64 	%rd439, %rd30, 2;
	add.s64 	%rd32, %rd66, %rd439;
	add.s64 	%rd33, %rd4, %rd439;
	mov.b64 	%rd507, 0;
$L__BB0_134:
	add.s64 	%rd440, %rd32, %rd507;
	ld.u8 	%rs2, [%rd440];
	add.s64 	%rd441, %rd33, %rd507;
	st.global.u8 	[%rd441], %rs2;
	add.s64 	%rd507, %rd507, 1;
	setp.lt.u64 	%p91, %rd507, %rd31;
	@%p91 bra 	$L__BB0_134;
$L__BB0_135:
	setp.lt.s32 	%p92, %r129, 1;
	@%p92 bra 	$L__BB0_167;
	ld.param.u32 	%r322, [_Z22blockTridiagonalSolverPfS_S_S_S_ii_param_5];
	and.b32  	%r261, %r129, 2147483640;
	neg.s32 	%r107, %r261;
	add.s64 	%rd36, %rd64, 16;
	add.s64 	%rd37, %rd4, 16;
$L__BB0_137:
	add.s32 	%r109, %r322, -2;
	mul.lo.s32 	%r263, %r109, %r1;
	cvt.u64.u32 	%rd38, %r263;
	add.s32 	%r322, %r322, -1;
	mul.lo.s32 	%r264, %r322, %r129;
	cvt.s64.s32 	%rd39, %r264;
	mul.wide.s32 	%rd442, %r264, 4;
	add.s64 	%rd40, %rd37, %rd442;
	mov.b32 	%r323, 0;
$L__BB0_138:
	setp.lt.u32 	%p93, %r24, 7;
	mul.wide.u32 	%rd443, %r323, 4;
	add.s64 	%rd41, %rd69, %rd443;
	mov.b32 	%r326, 0;
	st.u32 	[%rd41], %r326;
	mul.lo.s32 	%r112, %r323, %r129;
	mov.f32 	%f786, 0f00000000;
	@%p93 bra 	$L__BB0_141;
	cvt.u64.u32 	%rd444, %r112;
	add.s64 	%rd445, %rd38, %rd444;
	shl.b64 	%rd446, %rd445, 2;
	add.s64 	%rd509, %rd36, %rd446;
	mov.f32 	%f786, 0f00000000;
	mov.u64 	%rd508, %rd40;
	mov.u32 	%r324, %r107;
$L__BB0_140:
	.pragma "nounroll";
	ld.f32 	%f626, [%rd509+-16];
	ld.global.f32 	%f627, [%rd508+-16];
	fma.rn.f32 	%f628, %f626, %f627, %f786;
	st.f32 	[%rd41], %f628;
	ld.f32 	%f629, [%rd509+-12];
	ld.global.f32 	%f630, [%rd508+-12];
	fma.rn.f32 	%f631, %f629, %f630, %f628;
	st.f32 	[%rd41], %f631;
	ld.f32 	%f632, [%rd509+-8];
	ld.global.f32 	%f633, [%rd508+-8];
	fma.rn.f32 	%f634, %f632, %f633, %f631;
	st.f32 	[%rd41], %f634;
	ld.f32 	%f635, [%rd509+-4];
	ld.global.f32 	%f636, [%rd508+-4];
	fma.rn.f32 	%f637, %f635, %f636, %f634;
	st.f32 	[%rd41], %f637;
	ld.f32 	%f638, [%rd509];
	ld.global.f32 	%f639, [%rd508];
	fma.rn.f32 	%f640, %f638, %f639, %f637;
	st.f32 	[%rd41], %f640;
	ld.f32 	%f641, [%rd509+4];
	ld.global.f32 	%f642, [%rd508+4];
	fma.rn.f32 	%f643, %f641, %f642, %f640;
	st.f32 	[%rd41], %f643;
	ld.f32 	%f644, [%rd509+8];
	ld.global.f32 	%f645, [%rd508+8];
	fma.rn.f32 	%f646, %f644, %f645, %f643;
	st.f32 	[%rd41], %f646;
	ld.f32 	%f647, [%rd509+12];
	ld.global.f32 	%f648, [%rd508+12];
	fma.rn.f32 	%f786, %f647, %f648, %f646;
	st.f32 	[%rd41], %f786;
	add.s32 	%r324, %r324, 8;
	add.s64 	%rd509, %rd509, 32;
	add.s64 	%rd508, %rd508, 32;
	setp.ne.s32 	%p94, %r324, 0;
	mov.u32 	%r326, %r29;
	@%p94 bra 	$L__BB0_140;
$L__BB0_141:
	setp.eq.s32 	%p95, %r25, 0;
	@%p95 bra 	$L__BB0_149;
	setp.lt.u32 	%p96, %r26, 3;
	@%p96 bra 	$L__BB0_144;
	add.s32 	%r266, %r326, %r112;
	cvt.u64.u32 	%rd447, %r266;
	add.s64 	%rd448, %rd447, %rd38;
	shl.b64 	%rd449, %rd448, 2;
	add.s64 	%rd450, %rd64, %rd449;
	ld.f32 	%f649, [%rd450];
	cvt.u64.u32 	%rd451, %r326;
	add.s64 	%rd452, %rd451, %rd39;
	shl.b64 	%rd453, %rd452, 2;
	add.s64 	%rd454, %rd4, %rd453;
	ld.global.f32 	%f650, [%rd454];
	fma.rn.f32 	%f651, %f649, %f650, %f786;
	st.f32 	[%rd41], %f651;
	cvt.u64.u32 	%rd455, %r112;
	add.s64 	%rd456, %rd451, %rd455;
	add.s64 	%rd457, %rd456, %rd38;
	shl.b64 	%rd458, %rd457, 2;
	add.s64 	%rd459, %rd64, %rd458;
	ld.f32 	%f652, [%rd459+4];
	ld.global.f32 	%f653, [%rd454+4];
	fma.rn.f32 	%f654, %f652, %f653, %f651;
	st.f32 	[%rd41], %f654;
	ld.f32 	%f655, [%rd459+8];
	ld.global.f32 	%f656, [%rd454+8];
	fma.rn.f32 	%f657, %f655, %f656, %f654;
	st.f32 	[%rd41], %f657;
	ld.f32 	%f658, [%rd459+12];
	ld.global.f32 	%f659, [%rd454+12];
	fma.rn.f32 	%f786, %f658, %f659, %f657;
	st.f32 	[%rd41], %f786;
	add.s32 	%r326, %r326, 4;
$L__BB0_144:
	setp.eq.s32 	%p97, %r27, 0;
	@%p97 bra 	$L__BB0_149;
	setp.eq.s32 	%p98, %r27, 1;
	@%p98 bra 	$L__BB0_147;
	add.s32 	%r267, %r326, %r112;
	cvt.u64.u32 	%rd460, %r267;
	add.s64 	%rd461, %rd460, %rd38;
	shl.b64 	%rd462, %rd461, 2;
	add.s64 	%rd463, %rd64, %rd462;
	ld.f32 	%f660, [%rd463];
	cvt.u64.u32 	%rd464, %r326;
	add.s64 	%rd465, %rd464, %rd39;
	shl.b64 	%rd466, %rd465, 2;
	add.s64 	%rd467, %rd4, %rd466;
	ld.global.f32 	%f661, [%rd467];
	fma.rn.f32 	%f662, %f660, %f661, %f786;
	st.f32 	[%rd41], %f662;
	cvt.u64.u32 	%rd468, %r112;
	add.s64 	%rd469, %rd464, %rd468;
	add.s64 	%rd470, %rd469, %rd38;
	shl.b64 	%rd471, %rd470, 2;
	add.s64 	%rd472, %rd64, %rd471;
	ld.f32 	%f663, [%rd472+4];
	ld.global.f32 	%f664, [%rd467+4];
	fma.rn.f32 	%f786, %f663, %f664, %f662;
	st.f32 	[%rd41], %f786;
	add.s32 	%r326, %r326, 2;
$L__BB0_147:
	setp.eq.s32 	%p99, %r30, 0;
	@%p99 bra 	$L__BB0_149;
	add.s32 	%r268, %r326, %r112;
	cvt.u64.u32 	%rd473, %r268;
	add.s64 	%rd474, %rd473, %rd38;
	shl.b64 	%rd475, %rd474, 2;
	add.s64 	%rd476, %rd64, %rd475;
	ld.f32 	%f665, [%rd476];
	cvt.u64.u32 	%rd477, %r326;
	add.s64 	%rd478, %rd477, %rd39;
	shl.b64 	%rd479, %rd478, 2;
	add.s64 	%rd480, %rd4, %rd479;
	ld.global.f32 	%f666, [%rd480];
	fma.rn.f32 	%f667, %f665, %f666, %f786;
	st.f32 	[%rd41], %f667;
$L__BB0_149:
	add.s32 	%r323, %r323, 1;
	setp.eq.s32 	%p100, %r323, %r129;
	@%p100 bra 	$L__BB0_150;
	bra.uni 	$L__BB0_138;
$L__BB0_150:
	cvt.u32.u64 	%r270, %rd39;
	setp.lt.u32 	%p101, %r24, 15;
	sub.s32 	%r271, %r270, %r129;
	cvt.s64.s32 	%rd50, %r271;
	mov.b32 	%r330, 0;
	@%p101 bra 	$L__BB0_153;
	mov.b32 	%r328, 0;
$L__BB0_152:
	.pragma "nounroll";
	cvt.u64.u32 	%rd481, %r328;
	add.s64 	%rd482, %rd481, %rd50;
	shl.b64 	%rd483, %rd482, 2;
	add.s64 	%rd484, %rd66, %rd483;
	ld.f32 	%f668, [%rd484];
	mul.wide.u32 	%rd485, %r328, 4;
	add.s64 	%rd486, %rd69, %rd485;
	ld.f32 	%f669, [%rd486];
	sub.f32 	%f670, %f668, %f669;
	add.s64 	%rd487, %rd4, %rd483;
	st.global.f32 	[%rd487], %f670;
	ld.f32 	%f671, [%rd484+4];
	ld.f32 	%f672, [%rd486+4];
	sub.f32 	%f673, %f671, %f672;
	st.global.f32 	[%rd487+4], %f673;
	ld.f32 	%f674, [%rd484+8];
	ld.f32 	%f675, [%rd486+8];
	sub.f32 	%f676, %f674, %f675;
	st.global.f32 	[%rd487+8], %f676;
	ld.f32 	%f677, [%rd484+12];
	ld.f32 	%f678, [%rd486+12];
	sub.f32 	%f679, %f677, %f678;
	st.global.f32 	[%rd487+12], %f679;
	ld.f32 	%f680, [%rd484+16];
	ld.f32 	%f681, [%rd486+16];
	sub.f32 	%f682, %f680, %f681;
	st.global.f32 	[%rd487+16], %f682;
	ld.f32 	%f683, [%rd484+20];
	ld.f32 	%f684, [%rd486+20];
	sub.f32 	%f685, %f683, %f684;
	st.global.f32 	[%rd487+20], %f685;
	ld.f32 	%f686, [%rd484+24];
	ld.f32 	%f687, [%rd486+24];
	sub.f32 	%f688, %f686, %f687;
	st.global.f32 	[%rd487+24], %f688;
	ld.f32 	%f689, [%rd484+28];
	ld.f32 	%f690, [%rd486+28];
	sub.f32 	%f691, %f689, %f690;
	st.global.f32 	[%rd487+28], %f691;
	ld.f32 	%f692, [%rd484+32];
	ld.f32 	%f693, [%rd486+32];
	sub.f32 	%f694, %f692, %f693;
	st.global.f32 	[%rd487+32], %f694;
	ld.f32 	%f695, [%rd484+36];
	ld.f32 	%f696, [%rd486+36];
	sub.f32 	%f697, %f695, %f696;
	st.global.f32 	[%rd487+36], %f697;
	ld.f32 	%f698, [%rd484+40];
	ld.f32 	%f699, [%rd486+40];
	sub.f32 	%f700, %f698, %f699;
	st.global.f32 	[%rd487+40], %f700;
	ld.f32 	%f701, [%rd484+44];
	ld.f32 	%f702, [%rd486+44];
	sub.f32 	%f703, %f701, %f702;
	st.global.f32 	[%rd487+44], %f703;
	ld.f32 	%f704, [%rd484+48];
	ld.f32 	%f705, [%rd486+48];
	sub.f32 	%f706, %f704, %f705;
	st.global.f32 	[%rd487+48], %f706;
	ld.f32 	%f707, [%rd484+52];
	ld.f32 	%f708, [%rd486+52];
	sub.f32 	%f709, %f707, %f708;
	st.global.f32 	[%rd487+52], %f709;
	ld.f32 	%f710, [%rd484+56];
	ld.f32 	%f711, [%rd486+56];
	sub.f32 	%f712, %f710, %f711;
	st.global.f32 	[%rd487+56], %f712;
	ld.f32 	%f713, [%rd484+60];
	ld.f32 	%f714, [%rd486+60];
	sub.f32 	%f715, %f713, %f714;
	st.global.f32 	[%rd487+60], %f715;
	add.s32 	%r328, %r328, 16;
	setp.ne.s32 	%p102, %r328, %r31;
	mov.u32 	%r330, %r31;
	@%p102 bra 	$L__BB0_152;
$L__BB0_153:
	setp.eq.s32 	%p103, %r28, 0;
	@%p103 bra 	$L__BB0_163;
	add.s32 	%r273, %r28, -1;
	setp.lt.u32 	%p104, %r273, 7;
	@%p104 bra 	$L__BB0_156;
	cvt.u64.u32 	%rd488, %r330;
	add.s64 	%rd489, %rd488, %rd50;
	shl.b64 	%rd490, %rd489, 2;
	add.s64 	%rd491, %rd66, %rd490;
	ld.f32 	%f716, [%rd491];
	mul.wide.u32 	%rd492, %r330, 4;
	add.s64 	%rd493, %rd69, %rd492;
	ld.f32 	%f717, [%rd493];
	sub.f32 	%f718, %f716, %f717;
	add.s64 	%rd494, %rd4, %rd490;
	st.global.f32 	[%rd494], %f718;
	ld.f32 	%f719, [%rd491+4];
	ld.f32 	%f720, [%rd493+4];
	sub.f32 	%f721, %f719, %f720;
	st.global.f32 	[%rd494+4], %f721;
	ld.f32 	%f722, [%rd491+8];
	ld.f32 	%f723, [%rd493+8];
	sub.f32 	%f724, %f722, %f723;
	st.global.f32 	[%rd494+8], %f724;
	ld.f32 	%f725, [%rd491+12];
	ld.f32 	%f726, [%rd493+12];
	sub.f32 	%f727, %f725, %f726;
	st.global.f32 	[%rd494+12], %f727;
	ld.f32 	%f728, [%rd491+16];
	ld.f32 	%f729, [%rd493+16];
	sub.f32 	%f730, %f728, %f729;
	st.global.f32 	[%rd494+16], %f730;
	ld.f32 	%f731, [%rd491+20];
	ld.f32 	%f732, [%rd493+20];
	sub.f32 	%f733, %f731, %f732;
	st.global.f32 	[%rd494+20], %f733;
	ld.f32 	%f734, [%rd491+24];
	ld.f32 	%f735, [%rd493+24];
	sub.f32 	%f736, %f734, %f735;
	st.global.f32 	[%rd494+24], %f736;
	ld.f32 	%f737, [%rd491+28];
	ld.f32 	%f738, [%rd493+28];
	sub.f32 	%f739, %f737, %f738;
	st.global.f32 	[%rd494+28], %f739;
	add.s32 	%r330, %r330, 8;
$L__BB0_156:
	setp.eq.s32 	%p105, %r25, 0;
	@%p105 bra 	$L__BB0_163;
	setp.lt.u32 	%p106, %r26, 3;
	@%p106 bra 	$L__BB0_159;
	cvt.u64.u32 	%rd495, %r330;
	add.s64 	%rd496, %rd495, %rd50;
	shl.b64 	%rd497, %rd496, 2;
	add.s64 	%rd498, %rd66, %rd497;
	ld.f32 	%f740, [%rd498];
	mul.wide.u32 	%rd499, %r330, 4;
	add.s64 	%rd500, %rd69, %rd499;
	ld.f32 	%f741, [%rd500];
	sub.f32 	%f742, %f740, %f741;
	add.s64 	%rd501, %rd4, %rd497;
	st.global.f32 	[%rd501], %f742;
	ld.f32 	%f743, [%rd498+4];
	ld.f32 	%f744, [%rd500+4];
	sub.f32 	%f745, %f743, %f744;
	st.global.f32 	[%rd501+4], %f745;
	ld.f32 	%f746, [%rd498+8];
	ld.f32 	%f747, [%rd500+8];
	sub.f32 	%f748, %f746, %f747;
	st.global.f32 	[%rd501+8], %f748;
	ld.f32 	%f749, [%rd498+12];
	ld.f32 	%f750, [%rd500+12];
	sub.f32 	%f751, %f749, %f750;
	st.global.f32 	[%rd501+12], %f751;
	add.s32 	%r330, %r330, 4;
$L__BB0_159:
	setp.eq.s32 	%p107, %r27, 0;
	@%p107 bra 	$L__BB0_163;
	setp.eq.s32 	%p108, %r27, 1;
	cvt.u64.u32 	%rd502, %r330;
	add.s64 	%rd503, %rd502, %rd50;
	shl.b64 	%rd504, %rd503, 2;
	add.s64 	%rd47, %rd66, %rd504;
	ld.f32 	%f752, [%rd47];
	mul.wide.u32 	%rd505, %r330, 4;
	add.s64 	%rd48, %rd69, %rd505;
	ld.f32 	%f753, [%rd48];
	sub.f32 	%f754, %f752, %f753;
	add.s64 	%rd49, %rd4, %rd504;
	st.global.f32 	[%rd49], %f754;
	@%p108 bra 	$L__BB0_163;
	setp.eq.s32 	%p109, %r27, 2;
	ld.f32 	%f755, [%rd47+4];
	ld.f32 	%f756, [%rd48+4];
	sub.f32 	%f757, %f755, %f756;
	st.global.f32 	[%rd49+4], %f757;
	@%p109 bra 	$L__BB0_163;
	ld.f32 	%f758, [%rd47+8];
	ld.f32 	%f759, [%rd48+8];
	sub.f32 	%f760, %f758, %f759;
	st.global.f32 	[%rd49+8], %f760;
$L__BB0_163:
	setp.gt.s32 	%p110, %r109, 0;
	@%p110 bra 	$L__BB0_137;
	bra.uni 	$L__BB0_167;
$L__BB0_164:
	sub.s32 	%r170, %r2, %r129;
	cvt.s64.s32 	%rd51, %r170;
	mul.wide.s32 	%rd150, %r170, 4;
	add.s64 	%rd52, %rd4, %rd150;
	cvt.s64.s32 	%rd53, %r129;
	setp.eq.s32 	%p24, %r129, 0;
	@%p24 bra 	$L__BB0_167;
	shl.b64 	%rd54, %rd53, 2;
	shl.b64 	%rd152, %rd51, 2;
	add.s64 	%rd55, %rd66, %rd152;
	mov.b64 	%rd510, 0;
$L__BB0_166:
	add.s64 	%rd153, %rd55, %rd510;
	ld.u8 	%rs1, [%rd153];
	add.s64 	%rd154, %rd52, %rd510;
	st.global.u8 	[%rd154], %rs1;
	add.s64 	%rd510, %rd510, 1;
	setp.lt.u64 	%p25, %rd510, %rd54;
	@%p25 bra 	$L__BB0_166;
$L__BB0_167:
	{ // callseq 6, 0
	.param .b64 param0;
	st.param.b64 	[param0], %rd64;
	call.uni 
	free, 
	(
	param0
	);
	} // callseq 6
	{ // callseq 7, 0
	.param .b64 param0;
	st.param.b64 	[param0], %rd66;
	call.uni 
	free, 
	(
	param0
	);
	} // callseq 7
	{ // callseq 8, 0
	.param .b64 param0;
	st.param.b64 	[param0], %rd68;
	call.uni 
	free, 
	(
	param0
	);
	} // callseq 8
	{ // callseq 9, 0
	.param .b64 param0;
	st.param.b64 	[param0], %rd69;
	call.uni 
	free, 
	(
	param0
	);
	} // callseq 9
$L__BB0_168:
	ret;

}


// ===== COMPILED SASS (sm_100) =====

	.target	sm_100

	.elftype	@"ET_EXEC"


//--------------------- .note.nv.tkinfo           --------------------------
	.section	.note.nv.tkinfo,"",@"SHT_NOTE"
	.sectionflags	@"SHF_NOTE_NV_TKINFO"
	.tkinfo
        /*0018*/ 	.word	0x00000002
        /*0030*/ 	.string	""
        /*0030*/ 	.string	"ptxas"
        /*0030*/ 	.string	"Cuda compilation tools, release 13.0, V13.0.88"
        /*0030*/ 	.string	"Build cuda_13.0.r13.0/compiler.36424714_0"
        /*0030*/ 	.string	"-arch sm_100 -m 64 "



//--------------------- .note.nv.cuinfo           --------------------------
	.section	.note.nv.cuinfo,"",@"SHT_NOTE"
	.sectionflags	@"SHF_NOTE_NV_CUINFO"
        /*0018*/ 	.short	0x0002
        /*001a*/ 	.short	0x0064
        /*001c*/ 	.short	0x0082
	.zero		2


//--------------------- .nv.info                  --------------------------
	.section	.nv.info,"",@"SHT_CUDA_INFO"
	.align	4


	//----- nvinfo : EIATTR_REGCOUNT
	.align		4
        /*0000*/ 	.byte	0x04, 0x2f
        /*0002*/ 	.short	(.L_2 - .L_1)
	.align		4
.L_1:
        /*0004*/ 	.word	index@(_Z22blockTridiagonalSolverPfS_S_S_S_ii)
        /*0008*/ 	.word	0x00000028


	//----- nvinfo : EIATTR_FRAME_SIZE
	.align		4
.L_2:
        /*000c*/ 	.byte	0x04, 0x11
        /*000e*/ 	.short	(.L_4 - .L_3)
	.align		4
.L_3:
        /*0010*/ 	.word	index@($__internal_0_$__cuda_sm20_rcp_rn_f32_slowpath)
        /*0014*/ 	.word	0x00000000


	//----- nvinfo : EIATTR_FRAME_SIZE
	.align		4
.L_4:
        /*0018*/ 	.byte	0x04, 0x11
        /*001a*/ 	.short	(.L_6 - .L_5)
	.align		4
.L_5:
        /*001c*/ 	.word	index@(_Z22blockTridiagonalSolverPfS_S_S_S_ii)
        /*0020*/ 	.word	0x00000000


	//----- nvinfo : EIATTR_MIN_STACK_SIZE
	.align		4
.L_6:
        /*0024*/ 	.byte	0x04, 0x12
        /*0026*/ 	.short	(.L_8 - .L_7)
	.align		4
.L_7:
        /*0028*/ 	.word	index@(_Z22blockTridiagonalSolverPfS_S_S_S_ii)
        /*002c*/ 	.word	0x00000000
.L_8:


//--------------------- .nv.compat                --------------------------
	.section	.nv.compat,"",@"SHT_CUDA_COMPAT_INFO"
	.align	4
        /*0000*/ 	.byte	0x02, 0x09, 0x00, 0x00, 0x02, 0x02, 0x01, 0x00, 0x02, 0x05, 0x05, 0x00, 0x03, 0x07, 0x01, 0x01
        /*0010*/ 	.byte	0x02, 0x03, 0x00, 0x00, 0x02, 0x06, 0x01, 0x00, 0x04, 0x0b, 0x08, 0x00, 0x09, 0x00, 0x00, 0x00
        /*0020*/ 	.byte	0x00, 0x00, 0x00, 0x00


//--------------------- .nv.info._Z22blockTridiagonalSolverPfS_S_S_S_ii --------------------------
	.section	.nv.info._Z22blockTridiagonalSolverPfS_S_S_S_ii,"",@"SHT_CUDA_INFO"
	.sectionflags	@""
	.align	4


	//----- nvinfo : EIATTR_CUDA_API_VERSION
	.align		4
        /*0000*/ 	.byte	0x04, 0x37
        /*0002*/ 	.short	(.L_10 - .L_9)
.L_9:
        /*0004*/ 	.word	0x00000082


	//----- nvinfo : EIATTR_KPARAM_INFO
	.align		4
.L_10:
        /*0008*/ 	.byte	0x04, 0x17
        /*000a*/ 	.short	(.L_12 - .L_11)
.L_11:
        /*000c*/ 	.word	0x00000000
        /*0010*/ 	.short	0x0006
        /*0012*/ 	.short	0x002c
        /*0014*/ 	.byte	0x00, 0xf0, 0x11, 0x00


	//----- nvinfo : EIATTR_KPARAM_INFO
	.align		4
.L_12:
        /*0018*/ 	.byte	0x04, 0x17
        /*001a*/ 	.short	(.L_14 - .L_13)
.L_13:
        /*001c*/ 	.word	0x00000000
        /*0020*/ 	.short	0x0005
        /*0022*/ 	.short	0x0028
        /*0024*/ 	.byte	0x00, 0xf0, 0x11, 0x00


	//----- nvinfo : EIATTR_KPARAM_INFO
	.align		4
.L_14:
        /*0028*/ 	.byte	0x04, 0x17
        /*002a*/ 	.short	(.L_16 - .L_15)
.L_15:
        /*002c*/ 	.word	0x00000000
        /*0030*/ 	.short	0x0004
        /*0032*/ 	.short	0x0020
        /*0034*/ 	.byte	0x00, 0xf5, 0x21, 0x00


	//----- nvinfo : EIATTR_KPARAM_INFO
	.align		4
.L_16:
        /*0038*/ 	.byte	0x04, 0x17
        /*003a*/ 	.short	(.L_18 - .L_17)
.L_17:
        /*003c*/ 	.word	0x00000000
        /*0040*/ 	.short	0x0003
        /*0042*/ 	.short	0x0018
        /*0044*/ 	.byte	0x00, 0xf5, 0x21, 0x00


	//----- nvinfo : EIATTR_KPARAM_INFO
	.align		4
.L_18:
        /*0048*/ 	.byte	0x04, 0x17
        /*004a*/ 	.short	(.L_20 - .L_19)
.L_19:
        /*004c*/ 	.word	0x00000000
        /*0050*/ 	.short	0x0002
        /*0052*/ 	.short	0x0010
        /*0054*/ 	.byte	0x00, 0xf5, 0x21, 0x00


	//----- nvinfo : EIATTR_KPARAM_INFO
	.align		4
.L_20:
        /*0058*/ 	.byte	0x04, 0x17
        /*005a*/ 	.short	(.L_22 - .L_21)
.L_21:
        /*005c*/ 	.word	0x00000000
        /*0060*/ 	.short	0x0001
        /*0062*/ 	.short	0x0008
        /*0064*/ 	.byte	0x00, 0xf5, 0x21, 0x00


	//----- nvinfo : EIATTR_KPARAM_INFO
	.align		4
.L_22:
        /*0068*/ 	.byte	0x04, 0x17
        /*006a*/ 	.short	(.L_24 - .L_23)
.L_23:
        /*006c*/ 	.word	0x00000000
        /*0070*/ 	.short	0x0000
        /*0072*/ 	.short	0x0000
        /*0074*/ 	.byte	0x00, 0xf5, 0x21, 0x00


	//----- nvinfo : EIATTR_SPARSE_MMA_MASK
	.align		4
.L_24:
        /*0078*/ 	.byte	0x03, 0x50
        /*007a*/ 	.short	0x0000


	//----- nvinfo : EIATTR_MAXREG_COUNT
	.align		4
        /*007c*/ 	.byte	0x03, 0x1b
        /*007e*/ 	.short	0x00ff


	//----- nvinfo : EIATTR_EXTERNS
	.align		4
        /*0080*/ 	.byte	0x04, 0x0f
        /*0082*/ 	.short	(.L_26 - .L_25)


	//   ....[0]....
	.align		4
.L_25:
        /*0084*/ 	.word	index@(vprintf)


	//   ....[1]....
	.align		4
        /*0088*/ 	.word	index@(malloc)


	//   ....[2]....
	.align		4
        /*008c*/ 	.word	index@(free)


	//----- nvinfo : EIATTR_MERCURY_ISA_VERSION
	.align		4
.L_26:
        /*0090*/ 	.byte	0x03, 0x5f
        /*0092*/ 	.short	0x0101


	//----- nvinfo : EIATTR_VRC_CTA_INIT_COUNT
	.align		4
        /*0094*/ 	.byte	0x02, 0x4a
	.zero		1
	.zero		1


	//----- nvinfo : EIATTR_SYSCALL_OFFSETS
	.align		4
        /*0098*/ 	.byte	0x04, 0x46
        /*009a*/ 	.short	(.L_28 - .L_27)


	//   ....[0]....
.L_27:
        /*009c*/ 	.word	0x00000110


	//   ....[1]....
        /*00a0*/ 	.word	0x000001f0


	//   ....[2]....
        /*00a4*/ 	.word	0x00000270


	//   ....[3]....
        /*00a8*/ 	.word	0x000002e0


	//   ....[4]....
        /*00ac*/ 	.word	0x00000410


	//   ....[5]....
        /*00b0*/ 	.word	0x00003a10


	//   ....[6]....
        /*00b4*/ 	.word	0x00008470


	//   ....[7]....
        /*00b8*/ 	.word	0x000084c0


	//   ....[8]....
        /*00bc*/ 	.word	0x00008510


	//   ....[9]....
        /*00c0*/ 	.word	0x00008560


	//----- nvinfo : EIATTR_EXIT_INSTR_OFFSETS
	.align		4
.L_28:
        /*00c4*/ 	.byte	0x04, 0x1c
        /*00c6*/ 	.short	(.L_30 - .L_29)


	//   ....[0]....
.L_29:
        /*00c8*/ 	.word	0x00000070


	//   ....[1]....
        /*00cc*/ 	.word	0x00008570


	//----- nvinfo : EIATTR_CRS_STACK_SIZE
	.align		4
.L_30:
        /*00d0*/ 	.byte	0x04, 0x1e
        /*00d2*/ 	.short	(.L_32 - .L_31)
.L_31:
        /*00d4*/ 	.word	0x00000000


	//----- nvinfo : EIATTR_CBANK_PARAM_SIZE
	.align		4
.L_32:
        /*00d8*/ 	.byte	0x03, 0x19
        /*00da*/ 	.short	0x0030


	//----- nvinfo : EIATTR_PARAM_CBANK
	.align		4
        /*00dc*/ 	.byte	0x04, 0x0a
        /*00de*/ 	.short	(.L_34 - .L_33)
	.align		4
.L_33:
        /*00e0*/ 	.word	index@(.nv.constant0._Z22blockTridiagonalSolverPfS_S_S_S_ii)
        /*00e4*/ 	.short	0x0380
        /*00e6*/ 	.short	0x0030


	//----- nvinfo : EIATTR_SW_WAR
	.align		4
.L_34:
        /*00e8*/ 	.byte	0x04, 0x36
        /*00ea*/ 	.short	(.L_36 - .L_35)
.L_35:
        /*00ec*/ 	.word	0x00000008
.L_36:


//--------------------- .nv.callgraph             --------------------------
	.section	.nv.callgraph,"",@"SHT_CUDA_CALLGRAPH"
	.align	4
	.sectionentsize	8
	.align		4
        /*0000*/ 	.word	0x00000000
	.align		4
        /*0004*/ 	.word	0xffffffff
	.align		4
        /*0008*/ 	.word	index@(_Z22blockTridiagonalSolverPfS_S_S_S_ii)
	.align		4
        /*000c*/ 	.word	index@(free)
	.align		4
        /*0010*/ 	.word	index@(_Z22blockTridiagonalSolverPfS_S_S_S_ii)
	.align		4
        /*0014*/ 	.word	index@(vprintf)
	.align		4
        /*0018*/ 	.word	index@(_Z22blockTridiagonalSolverPfS_S_S_S_ii)
	.align		4
        /*001c*/ 	.word	index@(malloc)
	.align		4
        /*0020*/ 	.word	0x00000000
	.align		4
        /*0024*/ 	.word	0xfffffffe
	.align		4
        /*0028*/ 	.word	0x00000000
	.align		4
        /*002c*/ 	.word	0xfffffffd
	.align		4
        /*0030*/ 	.word	0x00000000
	.align		4
        /*0034*/ 	.word	0xfffffffc


//--------------------- .nv.constant4             --------------------------
	.section	.nv.constant4,"a",@progbits
	.align	8
	.align		8
.nv.constant4:
        /*0000*/ 	.dword	vprintf
	.align		8
        /*0008*/ 	.dword	malloc
	.align		8
        /*0010*/ 	.dword	free
	.align		8
        /*0018*/ 	.dword	$str


//--------------------- .text._Z22blockTridiagonalSolverPfS_S_S_S_ii --------------------------
	.section	.text._Z22blockTridiagonalSolverPfS_S_S_S_ii,"ax",@progbits
	.align	128
        .global         _Z22blockTridiagonalSolverPfS_S_S_S_ii
        .type           _Z22blockTridiagonalSolverPfS_S_S_S_ii,@function
        .size           _Z22blockTridiagonalSolverPfS_S_S_S_ii,(.L_x_155 - _Z22blockTridiagonalSolverPfS_S_S_S_ii)
        .other          _Z22blockTridiagonalSolverPfS_S_S_S_ii,@"STO_CUDA_ENTRY STV_DEFAULT"
_Z22blockTridiagonalSolverPfS_S_S_S_ii:
.text._Z22blockTridiagonalSolverPfS_S_S_S_ii:
[----:B------:R-:W0:Y:S08]  /*0000*/  LDC R1, c[0x0][0x37c] ;  /* 0x0000df00ff017b82 */ /* 0x000e300000000800 */
[----:B------:R-:W1:Y:S01]  /*0010*/  S2UR UR4, SR_CTAID.X ;  /* 0x00000000000479c3 */ /* 0x000e620000002500 */
[----:B------:R-:W2:Y:S01]  /*0020*/  S2R R0, SR_TID.X ;  /* 0x0000000000007919 */ /* 0x000ea20000002100 */
[----:B------:R-:W3:Y:S01]  /*0030*/  LDCU UR5, c[0x0][0x360] ;  /* 0x00006c00ff0577ac */ /* 0x000ee20008000800 */
[----:B-1----:R-:W-:-:S04]  /*0040*/  UIADD3 UR4, UPT, UPT, URZ, -UR4, URZ ;  /* 0x80000004ff047290 */ /* 0x002fc8000fffe0ff */
[----:B---3--:R-:W-:-:S06]  /*0050*/  UIMAD UR5, UR4, UR5, URZ ;  /* 0x00000005040572a4 */ /* 0x008fcc000f8e02ff */
[----:B--2---:R-:W-:-:S13]  /*0060*/  ISETP.NE.AND P0, PT, R0, UR5, PT ;  /* 0x0000000500007c0c */ /* 0x004fda000bf05270 */
[----:B0-----:R-:W-:Y:S05]  /*0070*/  @P0 EXIT ;  /* 0x000000000000094d */ /* 0x001fea0003800000 */
[----:B------:R-:W0:Y:S01]  /*0080*/  LDC.64 R4, c[0x0][0x3a8] ;  /* 0x0000ea00ff047b82 */ /* 0x000e220000000a00 */
[----:B------:R-:W-:Y:S01]  /*0090*/  MOV R16, 0x8 ;  /* 0x0000000800107802 */ /* 0x000fe20000000f00 */
[----:B------:R-:W1:Y:S06]  /*00a0*/  LDCU.64 UR36, c[0x0][0x358] ;  /* 0x00006b00ff2477ac */ /* 0x000e6c0008000a00 */
[----:B------:R2:W3:Y:S01]  /*00b0*/  LDC.64 R6, c[0x4][R16] ;  /* 0x0100000010067b82 */ /* 0x0004e20000000a00 */
[----:B0-----:R-:W-:Y:S02]  /*00c0*/  VIADD R3, R4, 0xffffffff ;  /* 0xffffffff04037836 */ /* 0x001fe40000000000 */
[----:B------:R-:W-:-:S04]  /*00d0*/  IMAD R2, R5, R5, RZ ;  /* 0x0000000505027224 */ /* 0x000fc800078e02ff */
[----:B------:R-:W-:-:S04]  /*00e0*/  IMAD R3, R2, R3, RZ ;  /* 0x0000000302037224 */ /* 0x000fc800078e02ff */
[----:B-123--:R-:W-:-:S07]  /*00f0*/  IMAD.WIDE R4, R3, 0x4, RZ ;  /* 0x0000000403047825 */ /* 0x00efce00078e02ff */
[----:B------:R-:W-:-:S07]  /*0100*/  LEPC R20, `(.L_x_0) ;  /* 0x000000001014794e */ /* 0x000fce0000000000 */
[----:B------:R-:W-:Y:S05]  /*0110*/  CALL.ABS.NOINC R6 ;  /* 0x0000000006007343 */ /* 0x000fea0003c00000 */
.L_x_0:
[----:B------:R-:W0:Y:S01]  /*0120*/  LDCU.64 UR4, c[0x0][0x3a8] ;  /* 0x00007500ff0477ac */ /* 0x000e220008000a00 */
[----:B------:R1:W2:Y:S01]  /*0130*/  LDC.64 R6, c[0x4][R16] ;  /* 0x0100000010067b82 */ /* 0x0002a20000000a00 */
[----:B------:R-:W-:Y:S01]  /*0140*/  MOV R24, R4 ;  /* 0x0000000400187202 */ /* 0x000fe20000000f00 */
[----:B------:R-:W-:Y:S01]  /*0150*/  IMAD.MOV.U32 R25, RZ, RZ, R5 ;  /* 0x000000ffff197224 */ /* 0x000fe200078e0005 */
[----:B0-----:R-:W-:-:S04]  /*0160*/  UIMAD UR4, UR5, UR4, URZ ;  /* 0x00000004050472a4 */ /* 0x001fc8000f8e02ff */
[----:B------:R-:W-:-:S06]  /*0170*/  UIMAD.WIDE UR4, UR4, 0x4, URZ ;  /* 0x00000004040478a5 */ /* 0x000fcc000f8e02ff */
[----:B------:R-:W-:Y:S01]  /*0180*/  IMAD.U32 R11, RZ, RZ, UR5 ;  /* 0x00000005ff0b7e24 */ /* 0x000fe2000f8e00ff */
[----:B------:R-:W-:Y:S01]  /*0190*/  MOV R9, UR5 ;  /* 0x0000000500097c02 */ /* 0x000fe20008000f00 */
[----:B------:R-:W-:Y:S02]  /*01a0*/  IMAD.U32 R8, RZ, RZ, UR4 ;  /* 0x00000004ff087e24 */ /* 0x000fe4000f8e00ff */
[----:B------:R-:W-:Y:S01]  /*01b0*/  IMAD.U32 R10, RZ, RZ, UR4 ;  /* 0x00000004ff0a7e24 */ /* 0x000fe2000f8e00ff */
[----:B------:R-:W-:Y:S01]  /*01c0*/  MOV R5, R11 ;  /* 0x0000000b00057202 */ /* 0x000fe20000000f00 */
[----:B-1----:R-:W-:-:S07]  /*01d0*/  IMAD.MOV.U32 R4, RZ, RZ, R8 ;  /* 0x000000ffff047224 */ /* 0x002fce00078e0008 */
[----:B------:R-:W-:-:S07]  /*01e0*/  LEPC R20, `(.L_x_1) ;  /* 0x000000001014794e */ /* 0x000fce0000000000 */
[----:B--2---:R-:W-:Y:S05]  /*01f0*/  CALL.ABS.NOINC R6 ;  /* 0x0000000006007343 */ /* 0x004fea0003c00000 */
.L_x_1:
[----:B------:R0:W1:Y:S01]  /*0200*/  LDC.64 R6, c[0x4][R16] ;  /* 0x0100000010067b82 */ /* 0x0000620000000a00 */
[----:B------:R-:W-:-:S04]  /*0210*/  IMAD.WIDE.U32 R22, R2, 0x4, RZ ;  /* 0x0000000402167825 */ /* 0x000fc800078e00ff */
[----:B------:R-:W-:Y:S01]  /*0220*/  IMAD.MOV.U32 R18, RZ, RZ, R4 ;  /* 0x000000ffff127224 */ /* 0x000fe200078e0004 */
[----:B------:R-:W-:Y:S01]  /*0230*/  MOV R4, R22 ;  /* 0x0000001600047202 */ /* 0x000fe20000000f00 */
[----:B------:R-:W-:Y:S02]  /*0240*/  IMAD.MOV.U32 R19, RZ, RZ, R5 ;  /* 0x000000ffff137224 */ /* 0x000fe400078e0005 */
[----:B0-----:R-:W-:-:S07]  /*0250*/  IMAD.MOV.U32 R5, RZ, RZ, R23 ;  /* 0x000000ffff057224 */ /* 0x001fce00078e0017 */
[----:B------:R-:W-:-:S07]  /*0260*/  LEPC R20, `(.L_x_2) ;  /* 0x000000001014794e */ /* 0x000fce0000000000 */
[----:B-1----:R-:W-:Y:S05]  /*0270*/  CALL.ABS.NOINC R6 ;  /* 0x0000000006007343 */ /* 0x002fea0003c00000 */
.L_x_2:
[----:B------:R0:W1:Y:S01]  /*0280*/  LDC.64 R6, c[0x4][R16] ;  /* 0x0100000010067b82 */ /* 0x0000620000000a00 */
[----:B------:R-:W-:Y:S01]  /*0290*/  MOV R17, R5 ;  /* 0x0000000500117202 */ /* 0x000fe20000000f00 */
[----:B------:R-:W-:Y:S02]  /*02a0*/  IMAD.MOV.U32 R5, RZ, RZ, R23 ;  /* 0x000000ffff057224 */ /* 0x000fe400078e0017 */
[----:B0-----:R-:W-:Y:S02]  /*02b0*/  IMAD.MOV.U32 R16, RZ, RZ, R4 ;  /* 0x000000ffff107224 */ /* 0x001fe400078e0004 */
[----:B------:R-:W-:-:S07]  /*02c0*/  IMAD.MOV.U32 R4, RZ, RZ, R22 ;  /* 0x000000ffff047224 */ /* 0x000fce00078e0016 */
[----:B------:R-:W-:-:S07]  /*02d0*/  LEPC R20, `(.L_x_3) ;  /* 0x000000001014794e */ /* 0x000fce0000000000 */
[----:B-1----:R-:W-:Y:S05]  /*02e0*/  CALL.ABS.NOINC R6 ;  /* 0x0000000006007343 */ /* 0x002fea0003c00000 */
.L_x_3:
[----:B------:R-:W0:Y:S02]  /*02f0*/  LDC.64 R10, c[0x0][0x388] ;  /* 0x0000e200ff0a7b82 */ /* 0x000e240000000a00 */
[----:B0-----:R-:W2:Y:S04]  /*0300*/  LDG.E R8, desc[UR36][R10.64+0x4] ;  /* 0x000004240a087981 */ /* 0x001ea8000c1e1900 */
[----:B------:R-:W2:Y:S04]  /*0310*/  LDG.E R7, desc[UR36][R10.64+0x8] ;  /* 0x000008240a077981 */ /* 0x000ea8000c1e1900 */
[----:B------:R-:W3:Y:S04]  /*0320*/  LDG.E R6, desc[UR36][R10.64] ;  /* 0x000000240a067981 */ /* 0x000ee8000c1e1900 */
[----:B------:R-:W3:Y:S01]  /*0330*/  LDG.E R9, desc[UR36][R10.64+0xc] ;  /* 0x00000c240a097981 */ /* 0x000ee2000c1e1900 */
[----:B------:R-:W-:Y:S01]  /*0340*/  MOV R22, R4 ;  /* 0x0000000400167202 */ /* 0x000fe20000000f00 */
[----:B------:R-:W-:-:S02]  /*0350*/  IMAD.MOV.U32 R23, RZ, RZ, R5 ;  /* 0x000000ffff177224 */ /* 0x000fc400078e0005 */
[----:B--2---:R-:W-:-:S04]  /*0360*/  FMUL R3, R8, R7 ;  /* 0x0000000708037220 */ /* 0x004fc80000400000 */
[----:B---3--:R-:W-:-:S05]  /*0370*/  FFMA R0, R6, R9, -R3 ;  /* 0x0000000906007223 */ /* 0x008fca0000000803 */
[----:B------:R-:W-:-:S13]  /*0380*/  FSETP.NEU.AND P0, PT, R0, RZ, PT ;  /* 0x000000ff0000720b */ /* 0x000fda0003f0d000 */
[----:B------:R-:W-:Y:S05]  /*0390*/  @P0 BRA `(.L_x_4) ;  /* 0x0000000000240947 */ /* 0x000fea0003800000 */
[----:B------:R-:W-:Y:S01]  /*03a0*/  MOV R0, 0x0 ;  /* 0x0000000000007802 */ /* 0x000fe20000000f00 */
[----:B------:R-:W0:Y:S01]  /*03b0*/  LDCU.64 UR4, c[0x4][0x18] ;  /* 0x01000300ff0477ac */ /* 0x000e220008000a00 */
[----:B------:R-:W-:Y:S02]  /*03c0*/  CS2R R6, SRZ ;  /* 0x0000000000067805 */ /* 0x000fe4000001ff00 */
[----:B------:R1:W2:Y:S01]  /*03d0*/  LDC.64 R8, c[0x4][R0] ;  /* 0x0100000000087b82 */ /* 0x0002a20000000a00 */
[----:B0-----:R-:W-:Y:S01]  /*03e0*/  IMAD.U32 R4, RZ, RZ, UR4 ;  /* 0x00000004ff047e24 */ /* 0x001fe2000f8e00ff */
[----:B-1----:R-:W-:-:S07]  /*03f0*/  MOV R5, UR5 ;  /* 0x0000000500057c02 */ /* 0x002fce0008000f00 */
[----:B------:R-:W-:-:S07]  /*0400*/  LEPC R20, `(.L_x_5) ;  /* 0x000000001014794e */ /* 0x000fce0000000000 */
[----:B--2---:R-:W-:Y:S05]  /*0410*/  CALL.ABS.NOINC R8 ;  /* 0x0000000008007343 */ /* 0x004fea0003c00000 */
.L_x_5:
[----:B------:R-:W-:Y:S05]  /*0420*/  BRA `(.L_x_6) ;  /* 0x0000000000507947 */ /* 0x000fea0003800000 */
.L_x_4:
[----:B------:R-:W-:-:S05]  /*0430*/  VIADD R3, R0, 0x1800000 ;  /* 0x0180000000037836 */ /* 0x000fca0000000000 */
[----:B------:R-:W-:-:S04]  /*0440*/  LOP3.LUT R3, R3, 0x7f800000, RZ, 0xc0, !PT ;  /* 0x7f80000003037812 */ /* 0x000fc800078ec0ff */
[----:B------:R-:W-:-:S13]  /*0450*/  ISETP.GT.U32.AND P0, PT, R3, 0x1ffffff, PT ;  /* 0x01ffffff0300780c */ /* 0x000fda0003f04070 */
[----:B------:R-:W-:Y:S05]  /*0460*/  @P0 BRA `(.L_x_7) ;  /* 0x0000000000100947 */ /* 0x000fea0003800000 */
[----:B------:R-:W-:-:S07]  /*0470*/  MOV R4, 0x490 ;  /* 0x0000049000047802 */ /* 0x000fce0000000f00 */
[----:B------:R-:W-:Y:S05]  /*0480*/  CALL.REL.NOINC `($__internal_0_$__cuda_sm20_rcp_rn_f32_slowpath) ;  /* 0x00000080003c7944 */ /* 0x000fea0003c00000 */
[----:B------:R-:W-:Y:S01]  /*0490*/  IMAD.MOV.U32 R3, RZ, RZ, R0 ;  /* 0x000000ffff037224 */ /* 0x000fe200078e0000 */
[----:B------:R-:W-:Y:S06]  /*04a0*/  BRA `(.L_x_8) ;  /* 0x0000000000107947 */ /* 0x000fec0003800000 */
.L_x_7:
[----:B------:R-:W0:Y:S02]  /*04b0*/  MUFU.RCP R3, R0 ;  /* 0x0000000000037308 */ /* 0x000e240000001000 */
[----:B0-----:R-:W-:-:S04]  /*04c0*/  FFMA R4, R0, R3, -1 ;  /* 0xbf80000000047423 */ /* 0x001fc80000000003 */
[----:B------:R-:W-:-:S04]  /*04d0*/  FADD.FTZ R4, -R4, -RZ ;  /* 0x800000ff04047221 */ /* 0x000fc80000010100 */
[----:B------:R-:W-:-:S07]  /*04e0*/  FFMA R3, R3, R4, R3 ;  /* 0x0000000403037223 */ /* 0x000fce0000000003 */
.L_x_8:
[-C--:B------:R-:W-:Y:S01]  /*04f0*/  FMUL R9, R9, R3.reuse ;  /* 0x0000000309097220 */ /* 0x080fe20000400000 */
[-C--:B------:R-:W-:Y:S01]  /*0500*/  FMUL R5, R8, -R3.reuse ;  /* 0x8000000308057220 */ /* 0x080fe20000400000 */
[-C--:B------:R-:W-:Y:S01]  /*0510*/  FMUL R7, R7, -R3.reuse ;  /* 0x8000000307077220 */ /* 0x080fe20000400000 */
[----:B------:R-:W-:Y:S02]  /*0520*/  FMUL R3, R6, R3 ;  /* 0x0000000306037220 */ /* 0x000fe40000400000 */
[----:B------:R0:W-:Y:S04]  /*0530*/  ST.E desc[UR36][R16.64], R9 ;  /* 0x0000000910007985 */ /* 0x0001e8000c101924 */
[----:B------:R0:W-:Y:S04]  /*0540*/  ST.E desc[UR36][R16.64+0x4], R5 ;  /* 0x0000040510007985 */ /* 0x0001e8000c101924 */
[----:B------:R0:W-:Y:S04]  /*0550*/  ST.E desc[UR36][R16.64+0x8], R7 ;  /* 0x0000080710007985 */ /* 0x0001e8000c101924 */
[----:B------:R0:W-:Y:S02]  /*0560*/  ST.E desc[UR36][R16.64+0xc], R3 ;  /* 0x00000c0310007985 */ /* 0x0001e4000c101924 */
.L_x_6:
[----:B------:R-:W1:Y:S02]  /*0570*/  LDCU UR4, c[0x0][0x3ac] ;  /* 0x00007580ff0477ac */ /* 0x000e640008000800 */
[----:B-1----:R-:W-:-:S04]  /*0580*/  MOV R28, UR4 ;  /* 0x00000004001c7c02 */ /* 0x002fc80008000f00 */
[----:B------:R-:W-:-:S13]  /*0590*/  ISETP.GE.AND P0, PT, R28, 0x1, PT ;  /* 0x000000011c00780c */ /* 0x000fda0003f06270 */
[----:B------:R-:W-:Y:S05]  /*05a0*/  @!P0 BRA `(.L_x_9) ;  /* 0x00000014008c8947 */ /* 0x000fea0003800000 */
[C---:B0-----:R-:W-:Y:S01]  /*05b0*/  LOP3.LUT R3, R28.reuse, 0x7, RZ, 0xc0, !PT ;  /* 0x000000071c037812 */ /* 0x041fe200078ec0ff */
[----:B------:R-:W-:Y:S01]  /*05c0*/  BSSY.RECONVERGENT B0, `(.L_x_10) ;  /* 0x000009f000007945 */ /* 0x000fe20003800200 */
[C---:B------:R-:W-:Y:S01]  /*05d0*/  VIADD R0, R28.reuse, 0xffffffff ;  /* 0xffffffff1c007836 */ /* 0x040fe20000000000 */
[C---:B------:R-:W-:Y:S01]  /*05e0*/  LOP3.LUT R4, R28.reuse, 0x3, RZ, 0xc0, !PT ;  /* 0x000000031c047812 */ /* 0x040fe200078ec0ff */
[----:B------:R-:W-:Y:S01]  /*05f0*/  IMAD.MOV.U32 R8, RZ, RZ, RZ ;  /* 0x000000ffff087224 */ /* 0x000fe200078e00ff */
[----:B------:R-:W-:Y:S02]  /*0600*/  LOP3.LUT R28, R28, 0x7ffffff8, RZ, 0xc0, !PT ;  /* 0x7ffffff81c1c7812 */ /* 0x000fe400078ec0ff */
[----:B------:R-:W-:-:S07]  /*0610*/  IADD3 R5, PT, PT, R3, -0x1, RZ ;  /* 0xffffffff03057810 */ /* 0x000fce0007ffe0ff */
.L_x_19:
[----:B------:R-:W0:Y:S01]  /*0620*/  LDCU UR4, c[0x0][0x3ac] ;  /* 0x00007580ff0477ac */ /* 0x000e220008000800 */
[----:B------:R-:W-:Y:S01]  /*0630*/  BSSY.RECONVERGENT B1, `(.L_x_11) ;  /* 0x0000094000017945 */ /* 0x000fe20003800200 */
[----:B------:R-:W-:Y:S02]  /*0640*/  IMAD.MOV.U32 R9, RZ, RZ, RZ ;  /* 0x000000ffff097224 */ /* 0x000fe400078e00ff */
[----:B0-----:R-:W-:-:S07]  /*0650*/  IMAD R10, R8, UR4, RZ ;  /* 0x00000004080a7c24 */ /* 0x001fce000f8e02ff */
.L_x_18:
[----:B------:R-:W-:Y:S01]  /*0660*/  IMAD.IADD R7, R10, 0x1, R9 ;  /* 0x000000010a077824 */ /* 0x000fe200078e0209 */
[----:B------:R-:W-:Y:S01]  /*0670*/  ISETP.GE.U32.AND P0, PT, R0, 0x7, PT ;  /* 0x000000070000780c */ /* 0x000fe20003f06070 */
[----:B------:R-:W-:Y:S02]  /*0680*/  HFMA2 R27, -RZ, RZ, 0, 0 ;  /* 0x00000000ff1b7431 */ /* 0x000fe400000001ff */
[----:B------:R-:W-:Y:S02]  /*0690*/  IMAD.MOV.U32 R11, RZ, RZ, RZ ;  /* 0x000000ffff0b7224 */ /* 0x000fe400078e00ff */
[----:B------:R-:W-:-:S05]  /*06a0*/  IMAD.WIDE.U32 R6, R7, 0x4, R24 ;  /* 0x0000000407067825 */ /* 0x000fca00078e0018 */
[----:B------:R0:W-:Y:S03]  /*06b0*/  ST.E desc[UR36][R6.64], RZ ;  /* 0x000000ff06007985 */ /* 0x0001e6000c101924 */
[----:B------:R-:W-:Y:S05]  /*06c0*/  @!P0 BRA `(.L_x_12) ;  /* 0x0000000000f08947 */ /* 0x000fea0003800000 */
[----:B------:R-:W-:Y:S01]  /*06d0*/  BSSY.RECONVERGENT B2, `(.L_x_13) ;  /* 0x000003a000027945 */ /* 0x000fe20003800200 */
[----:B------:R-:W-:Y:S01]  /*06e0*/  IMAD.MOV.U32 R27, RZ, RZ, RZ ;  /* 0x000000ffff1b7224 */ /* 0x000fe200078e00ff */
[----:B------:R-:W-:-:S07]  /*06f0*/  MOV R11, RZ ;  /* 0x000000ff000b7202 */ /* 0x000fce0000000f00 */
.L_x_14:
[----:B------:R-:W1:Y:S01]  /*0700*/  LDC.64 R12, c[0x0][0x390] ;  /* 0x0000e400ff0c7b82 */ /* 0x000e620000000a00 */
[----:B--2---:R-:W2:Y:S01]  /*0710*/  LDCU UR4, c[0x0][0x3ac] ;  /* 0x00007580ff0477ac */ /* 0x004ea20008000800 */
[----:B------:R-:W-:-:S04]  /*0720*/  IMAD.IADD R15, R10, 0x1, R27 ;  /* 0x000000010a0f7824 */ /* 0x000fc800078e021b */
[----:B------:R-:W-:-:S05]  /*0730*/  IMAD.WIDE.U32 R14, R15, 0x4, R16 ;  /* 0x000000040f0e7825 */ /* 0x000fca00078e0010 */
[----:B------:R-:W3:Y:S01]  /*0740*/  LD.E R26, desc[UR36][R14.64] ;  /* 0x000000240e1a7980 */ /* 0x000ee2000c101900 */
[----:B--2---:R-:W-:-:S04]  /*0750*/  IMAD R29, R27, UR4, R9 ;  /* 0x000000041b1d7c24 */ /* 0x004fc8000f8e0209 */
[----:B-1----:R-:W-:-:S06]  /*0760*/  IMAD.WIDE.U32 R20, R29, 0x4, R12 ;  /* 0x000000041d147825 */ /* 0x002fcc00078e000c */
[----:B------:R-:W3:Y:S01]  /*0770*/  LDG.E R20, desc[UR36][R20.64] ;  /* 0x0000002414147981 */ /* 0x000ee2000c1e1900 */
[----:B------:R-:W-:-:S04]  /*0780*/  VIADD R29, R29, UR4 ;  /* 0x000000041d1d7c36 */ /* 0x000fc80008000000 */
[----:B------:R-:W-:-:S04]  /*0790*/  IMAD.WIDE.U32 R30, R29, 0x4, R12 ;  /* 0x000000041d1e7825 */ /* 0x000fc800078e000c */
[----:B---3--:R-:W-:-:S05]  /*07a0*/  FFMA R11, R26, R20, R11 ;  /* 0x000000141a0b7223 */ /* 0x008fca000000000b */
[----:B------:R1:W-:Y:S04]  /*07b0*/  ST.E desc[UR36][R6.64], R11 ;  /* 0x0000000b06007985 */ /* 0x0003e8000c101924 */
[----:B------:R-:W2:Y:S04]  /*07c0*/  LDG.E R30, desc[UR36][R30.64] ;  /* 0x000000241e1e7981 */ /* 0x000ea8000c1e1900 */
[----:B------:R-:W2:Y:S01]  /*07d0*/  LD.E R26, desc[UR36][R14.64+0x4] ;  /* 0x000004240e1a7980 */ /* 0x000ea2000c101900 */
[----:B------:R-:W-:-:S05]  /*07e0*/  IADD3 R35, PT, PT, R29, UR4, RZ ;  /* 0x000000041d237c10 */ /* 0x000fca000fffe0ff */
[----:B------:R-:W-:-:S04]  /*07f0*/  IMAD.WIDE.U32 R32, R35, 0x4, R12 ;  /* 0x0000000423207825 */ /* 0x000fc800078e000c */
[----:B--2---:R-:W-:-:S05]  /*0800*/  FFMA R29, R26, R30, R11 ;  /* 0x0000001e1a1d7223 */ /* 0x004fca000000000b */
[----:B------:R2:W-:Y:S04]  /*0810*/  ST.E desc[UR36][R6.64], R29 ;  /* 0x0000001d06007985 */ /* 0x0005e8000c101924 */
[----:B------:R-:W3:Y:S04]  /*0820*/  LDG.E R32, desc[UR36][R32.64] ;  /* 0x0000002420207981 */ /* 0x000ee8000c1e1900 */
[----:B------:R-:W3:Y:S01]  /*0830*/  LD.E R20, desc[UR36][R14.64+0x8] ;  /* 0x000008240e147980 */ /* 0x000ee2000c101900 */
[----:B------:R-:W-:Y:S02]  /*0840*/  VIADD R37, R35, UR4 ;  /* 0x0000000423257c36 */ /* 0x000fe40008000000 */
[----:B---3--:R-:W-:-:S02]  /*0850*/  FFMA R35, R20, R32, R29 ;  /* 0x0000002014237223 */ /* 0x008fc4000000001d */
[----:B------:R-:W-:-:S03]  /*0860*/  IMAD.WIDE.U32 R20, R37, 0x4, R12 ;  /* 0x0000000425147825 */ /* 0x000fc600078e000c */
[----:B------:R3:W-:Y:S04]  /*0870*/  ST.E desc[UR36][R6.64], R35 ;  /* 0x0000002306007985 */ /* 0x0007e8000c101924 */
[----:B------:R-:W1:Y:S04]  /*0880*/  LDG.E R20, desc[UR36][R20.64] ;  /* 0x0000002414147981 */ /* 0x000e68000c1e1900 */
[----:B------:R-:W1:Y:S01]  /*0890*/  LD.E R26, desc[UR36][R14.64+0xc] ;  /* 0x00000c240e1a7980 */ /* 0x000e62000c101900 */
[----:B------:R-:W-:-:S04]  /*08a0*/  VIADD R37, R37, UR4 ;  /* 0x0000000425257c36 */ /* 0x000fc80008000000 */
[----:B------:R-:W-:-:S04]  /*08b0*/  IMAD.WIDE.U32 R30, R37, 0x4, R12 ;  /* 0x00000004251e7825 */ /* 0x000fc800078e000c */
[----:B-1----:R-:W-:-:S05]  /*08c0*/  FFMA R11, R26, R20, R35 ;  /* 0x000000141a0b7223 */ /* 0x002fca0000000023 */
        /* <DEDUP_REMOVED lines=13> */
[----:B------:R-:W3:Y:S04]  /*09a0*/  LDG.E R20, desc[UR36][R20.64] ;  /* 0x0000002414147981 */ /* 0x000ee8000c1e1900 */
[----:B------:R-:W3:Y:S01]  /*09b0*/  LD.E R26, desc[UR36][R14.64+0x18] ;  /* 0x000018240e1a7980 */ /* 0x000ee2000c101900 */
[----:B------:R-:W-:-:S04]  /*09c0*/  VIADD R37, R37, UR4 ;  /* 0x0000000425257c36 */ /* 0x000fc80008000000 */
[----:B------:R-:W-:-:S04]  /*09d0*/  IMAD.WIDE.U32 R12, R37, 0x4, R12 ;  /* 0x00000004250c7825 */ /* 0x000fc800078e000c */
[----:B---3--:R-:W-:-:S05]  /*09e0*/  FFMA R31, R26, R20, R35 ;  /* 0x000000141a1f7223 */ /* 0x008fca0000000023 */
[----:B------:R2:W-:Y:S04]  /*09f0*/  ST.E desc[UR36][R6.64], R31 ;  /* 0x0000001f06007985 */ /* 0x0005e8000c101924 */
[----:B------:R-:W1:Y:S04]  /*0a00*/  LD.E R26, desc[UR36][R14.64+0x1c] ;  /* 0x00001c240e1a7980 */ /* 0x000e68000c101900 */
[----:B------:R-:W1:Y:S01]  /*0a10*/  LDG.E R12, desc[UR36][R12.64] ;  /* 0x000000240c0c7981 */ /* 0x000e62000c1e1900 */
[----:B------:R-:W-:-:S04]  /*0a20*/  IADD3 R27, PT, PT, R27, 0x8, RZ ;  /* 0x000000081b1b7810 */ /* 0x000fc80007ffe0ff */
[----:B------:R-:W-:Y:S01]  /*0a30*/  ISETP.NE.AND P0, PT, R27, R28, PT ;  /* 0x0000001c1b00720c */ /* 0x000fe20003f05270 */
[----:B-1----:R-:W-:-:S05]  /*0a40*/  FFMA R11, R26, R12, R31 ;  /* 0x0000000c1a0b7223 */ /* 0x002fca000000001f */
[----:B------:R2:W-:Y:S07]  /*0a50*/  ST.E desc[UR36][R6.64], R11 ;  /* 0x0000000b06007985 */ /* 0x0005ee000c101924 */
[----:B------:R-:W-:Y:S05]  /*0a60*/  @P0 BRA `(.L_x_14) ;  /* 0xfffffffc00240947 */ /* 0x000fea000383ffff */
[----:B------:R-:W-:Y:S05]  /*0a70*/  BSYNC.RECONVERGENT B2 ;  /* 0x0000000000027941 */ /* 0x000fea0003800200 */
.L_x_13:
[----:B------:R-:W-:-:S07]  /*0a80*/  IMAD.MOV.U32 R27, RZ, RZ, R28 ;  /* 0x000000ffff1b7224 */ /* 0x000fce00078e001c */
.L_x_12:
[----:B------:R-:W-:-:S13]  /*0a90*/  ISETP.NE.AND P0, PT, R3, RZ, PT ;  /* 0x000000ff0300720c */ /* 0x000fda0003f05270 */
[----:B------:R-:W-:Y:S05]  /*0aa0*/  @!P0 BRA `(.L_x_15) ;  /* 0x0000000400208947 */ /* 0x000fea0003800000 */
[----:B------:R-:W-:Y:S02]  /*0ab0*/  ISETP.GE.U32.AND P0, PT, R5, 0x3, PT ;  /* 0x000000030500780c */ /* 0x000fe40003f06070 */
[----:B------:R-:W-:-:S11]  /*0ac0*/  ISETP.NE.AND P1, PT, R4, RZ, PT ;  /* 0x000000ff0400720c */ /* 0x000fd60003f25270 */
[----:B------:R-:W-:Y:S05]  /*0ad0*/  @!P0 BRA `(.L_x_16) ;  /* 0x0000000000848947 */ /* 0x000fea0003800000 */
[----:B------:R-:W1:Y:S01]  /*0ae0*/  LDC.64 R12, c[0x0][0x390] ;  /* 0x0000e400ff0c7b82 */ /* 0x000e620000000a00 */
[----:B------:R-:W2:Y:S01]  /*0af0*/  LDCU UR4, c[0x0][0x3ac] ;  /* 0x00007580ff0477ac */ /* 0x000ea20008000800 */
[----:B------:R-:W-:-:S04]  /*0b00*/  IMAD.IADD R15, R10, 0x1, R27 ;  /* 0x000000010a0f7824 */ /* 0x000fc800078e021b */
[----:B------:R-:W-:-:S06]  /*0b10*/  IMAD.WIDE.U32 R14, R15, 0x4, R16 ;  /* 0x000000040f0e7825 */ /* 0x000fcc00078e0010 */
[----:B------:R-:W3:Y:S01]  /*0b20*/  LD.E R14, desc[UR36][R14.64] ;  /* 0x000000240e0e7980 */ /* 0x000ee2000c101900 */
[----:B--2---:R-:W-:-:S04]  /*0b30*/  IMAD R29, R27, UR4, R9 ;  /* 0x000000041b1d7c24 */ /* 0x004fc8000f8e0209 */
[----:B-1----:R-:W-:-:S06]  /*0b40*/  IMAD.WIDE.U32 R20, R29, 0x4, R12 ;  /* 0x000000041d147825 */ /* 0x002fcc00078e000c */
[----:B------:R-:W3:Y:S01]  /*0b50*/  LDG.E R20, desc[UR36][R20.64] ;  /* 0x0000002414147981 */ /* 0x000ee2000c1e1900 */
[----:B------:R-:W-:Y:S01]  /*0b60*/  IADD3 R31, P0, PT, R10, R27, RZ ;  /* 0x0000001b0a1f7210 */ /* 0x000fe20007f1e0ff */
[----:B------:R-:W-:-:S03]  /*0b70*/  VIADD R29, R29, UR4 ;  /* 0x000000041d1d7c36 */ /* 0x000fc60008000000 */
[----:B------:R-:W-:Y:S02]  /*0b80*/  IADD3.X R26, PT, PT, RZ, RZ, RZ, P0, !PT ;  /* 0x000000ffff1a7210 */ /* 0x000fe400007fe4ff */
[----:B------:R-:W-:Y:S01]  /*0b90*/  LEA R30, P0, R31, R16, 0x2 ;  /* 0x000000101f1e7211 */ /* 0x000fe200078010ff */
[----:B------:R-:W-:-:S03]  /*0ba0*/  IMAD.WIDE.U32 R32, R29, 0x4, R12 ;  /* 0x000000041d207825 */ /* 0x000fc600078e000c */
[----:B------:R-:W-:Y:S01]  /*0bb0*/  LEA.HI.X R31, R31, R17, R26, 0x2, P0 ;  /* 0x000000111f1f7211 */ /* 0x000fe200000f141a */
[----:B---3--:R-:W-:-:S05]  /*0bc0*/  FFMA R11, R14, R20, R11 ;  /* 0x000000140e0b7223 */ /* 0x008fca000000000b */
[----:B------:R1:W-:Y:S04]  /*0bd0*/  ST.E desc[UR36][R6.64], R11 ;  /* 0x0000000b06007985 */ /* 0x0003e8000c101924 */
[----:B------:R-:W2:Y:S04]  /*0be0*/  LDG.E R32, desc[UR36][R32.64] ;  /* 0x0000002420207981 */ /* 0x000ea8000c1e1900 */
[----:B------:R-:W2:Y:S01]  /*0bf0*/  LD.E R14, desc[UR36][R30.64+0x4] ;  /* 0x000004241e0e7980 */ /* 0x000ea2000c101900 */
[----:B------:R-:W-:Y:S02]  /*0c00*/  VIADD R29, R29, UR4 ;  /* 0x000000041d1d7c36 */ /* 0x000fe40008000000 */
[----:B--2---:R-:W-:-:S02]  /*0c10*/  FFMA R21, R14, R32, R11 ;  /* 0x000000200e157223 */ /* 0x004fc4000000000b */
[----:B------:R-:W-:-:S03]  /*0c20*/  IMAD.WIDE.U32 R14, R29, 0x4, R12 ;  /* 0x000000041d0e7825 */ /* 0x000fc600078e000c */
[----:B------:R3:W-:Y:S04]  /*0c30*/  ST.E desc[UR36][R6.64], R21 ;  /* 0x0000001506007985 */ /* 0x0007e8000c101924 */
[----:B------:R-:W2:Y:S04]  /*0c40*/  LDG.E R14, desc[UR36][R14.64] ;  /* 0x000000240e0e7981 */ /* 0x000ea8000c1e1900 */
[----:B------:R-:W2:Y:S01]  /*0c50*/  LD.E R20, desc[UR36][R30.64+0x8] ;  /* 0x000008241e147980 */ /* 0x000ea2000c101900 */
[----:B------:R-:W-:-:S05]  /*0c60*/  IADD3 R35, PT, PT, R29, UR4, RZ ;  /* 0x000000041d237c10 */ /* 0x000fca000fffe0ff */
[----:B------:R-:W-:-:S04]  /*0c70*/  IMAD.WIDE.U32 R12, R35, 0x4, R12 ;  /* 0x00000004230c7825 */ /* 0x000fc800078e000c */
[----:B--2---:R-:W-:-:S05]  /*0c80*/  FFMA R29, R20, R14, R21 ;  /* 0x0000000e141d7223 */ /* 0x004fca0000000015 */
[----:B------:R3:W-:Y:S04]  /*0c90*/  ST.E desc[UR36][R6.64], R29 ;  /* 0x0000001d06007985 */ /* 0x0007e8000c101924 */
[----:B------:R-:W1:Y:S04]  /*0ca0*/  LD.E R20, desc[UR36][R30.64+0xc] ;  /* 0x00000c241e147980 */ /* 0x000e68000c101900 */
[----:B------:R-:W1:Y:S01]  /*0cb0*/  LDG.E R12, desc[UR36][R12.64] ;  /* 0x000000240c0c7981 */ /* 0x000e62000c1e1900 */
[----:B------:R-:W-:Y:S02]  /*0cc0*/  VIADD R27, R27, 0x4 ;  /* 0x000000041b1b7836 */ /* 0x000fe40000000000 */
[----:B-1----:R-:W-:-:S05]  /*0cd0*/  FFMA R11, R20, R12, R29 ;  /* 0x0000000c140b7223 */ /* 0x002fca000000001d */
[----:B------:R3:W-:Y:S02]  /*0ce0*/  ST.E desc[UR36][R6.64], R11 ;  /* 0x0000000b06007985 */ /* 0x0007e4000c101924 */
.L_x_16:
[----:B------:R-:W-:Y:S05]  /*0cf0*/  @!P1 BRA `(.L_x_15) ;  /* 0x00000000008c9947 */ /* 0x000fea0003800000 */
[----:B------:R-:W1:Y:S01]  /*0d00*/  LDCU UR5, c[0x0][0x3ac] ;  /* 0x00007580ff0577ac */ /* 0x000e620008000800 */
[----:B------:R-:W-:Y:S01]  /*0d10*/  ISETP.NE.AND P0, PT, R4, 0x1, PT ;  /* 0x000000010400780c */ /* 0x000fe20003f05270 */
[----:B-1----:R-:W-:-:S12]  /*0d20*/  ULOP3.LUT UP0, URZ, UR5, 0x1, URZ, 0xc0, !UPT ;  /* 0x0000000105ff7892 */ /* 0x002fd8000f80c0ff */
[----:B------:R-:W-:Y:S05]  /*0d30*/  @!P0 BRA `(.L_x_17) ;  /* 0x0000000000548947 */ /* 0x000fea0003800000 */
[----:B------:R-:W1:Y:S01]  /*0d40*/  LDC.64 R12, c[0x0][0x390] ;  /* 0x0000e400ff0c7b82 */ /* 0x000e620000000a00 */
[----:B------:R-:W2:Y:S01]  /*0d50*/  LDCU UR4, c[0x0][0x3ac] ;  /* 0x00007580ff0477ac */ /* 0x000ea20008000800 */
[----:B------:R-:W-:-:S04]  /*0d60*/  IMAD.IADD R15, R10, 0x1, R27 ;  /* 0x000000010a0f7824 */ /* 0x000fc800078e021b */
[----:B------:R-:W-:-:S06]  /*0d70*/  IMAD.WIDE.U32 R14, R15, 0x4, R16 ;  /* 0x000000040f0e7825 */ /* 0x000fcc00078e0010 */
[----:B------:R-:W4:Y:S01]  /*0d80*/  LD.E R14, desc[UR36][R14.64] ;  /* 0x000000240e0e7980 */ /* 0x000f22000c101900 */
[----:B--23--:R-:W-:-:S04]  /*0d90*/  IMAD R29, R27, UR4, R9 ;  /* 0x000000041b1d7c24 */ /* 0x00cfc8000f8e0209 */
[----:B-1----:R-:W-:-:S06]  /*0da0*/  IMAD.WIDE.U32 R20, R29, 0x4, R12 ;  /* 0x000000041d147825 */ /* 0x002fcc00078e000c */
[----:B------:R-:W4:Y:S01]  /*0db0*/  LDG.E R20, desc[UR36][R20.64] ;  /* 0x0000002414147981 */ /* 0x000f22000c1e1900 */
[----:B------:R-:W-:Y:S01]  /*0dc0*/  IADD3 R31, P0, PT, R10, R27, RZ ;  /* 0x0000001b0a1f7210 */ /* 0x000fe20007f1e0ff */
[----:B------:R-:W-:-:S03]  /*0dd0*/  VIADD R33, R29, UR4 ;  /* 0x000000041d217c36 */ /* 0x000fc60008000000 */
[----:B------:R-:W-:Y:S02]  /*0de0*/  IADD3.X R26, PT, PT, RZ, RZ, RZ, P0, !PT ;  /* 0x000000ffff1a7210 */ /* 0x000fe400007fe4ff */
[----:B------:R-:W-:Y:S01]  /*0df0*/  LEA R30, P0, R31, R16, 0x2 ;  /* 0x000000101f1e7211 */ /* 0x000fe200078010ff */
[----:B------:R-:W-:-:S03]  /*0e00*/  IMAD.WIDE.U32 R12, R33, 0x4, R12 ;  /* 0x00000004210c7825 */ /* 0x000fc600078e000c */
[----:B------:R-:W-:Y:S01]  /*0e10*/  LEA.HI.X R31, R31, R17, R26, 0x2, P0 ;  /* 0x000000111f1f7211 */ /* 0x000fe200000f141a */
[----:B----4-:R-:W-:-:S05]  /*0e20*/  FFMA R29, R14, R20, R11 ;  /* 0x000000140e1d7223 */ /* 0x010fca000000000b */
[----:B------:R1:W-:Y:S04]  /*0e30*/  ST.E desc[UR36][R6.64], R29 ;  /* 0x0000001d06007985 */ /* 0x0003e8000c101924 */
[----:B------:R-:W2:Y:S04]  /*0e40*/  LDG.E R12, desc[UR36][R12.64] ;  /* 0x000000240c0c7981 */ /* 0x000ea8000c1e1900 */
[----:B------:R-:W2:Y:S01]  /*0e50*/  LD.E R30, desc[UR36][R30.64+0x4] ;  /* 0x000004241e1e7980 */ /* 0x000ea2000c101900 */
[----:B------:R-:W-:Y:S02]  /*0e60*/  VIADD R27, R27, 0x2 ;  /* 0x000000021b1b7836 */ /* 0x000fe40000000000 */
[----:B--2---:R-:W-:-:S05]  /*0e70*/  FFMA R11, R30, R12, R29 ;  /* 0x0000000c1e0b7223 */ /* 0x004fca000000001d */
[----:B------:R1:W-:Y:S02]  /*0e80*/  ST.E desc[UR36][R6.64], R11 ;  /* 0x0000000b06007985 */ /* 0x0003e4000c101924 */
.L_x_17:
[----:B------:R-:W-:Y:S05]  /*0e90*/  BRA.U !UP0, `(.L_x_15) ;  /* 0x0000000108247547 */ /* 0x000fea000b800000 */
[----:B------:R-:W4:Y:S01]  /*0ea0*/  LDC.64 R12, c[0x0][0x390] ;  /* 0x0000e400ff0c7b82 */ /* 0x000f220000000a00 */
[----:B------:R-:W-:Y:S01]  /*0eb0*/  IADD3 R15, PT, PT, R10, R27, RZ ;  /* 0x0000001b0a0f7210 */ /* 0x000fe20007ffe0ff */
[----:B---3--:R-:W-:-:S04]  /*0ec0*/  IMAD R21, R27, UR5, R9 ;  /* 0x000000051b157c24 */ /* 0x008fc8000f8e0209 */
[----:B------:R-:W-:-:S06]  /*0ed0*/  IMAD.WIDE.U32 R14, R15, 0x4, R16 ;  /* 0x000000040f0e7825 */ /* 0x000fcc00078e0010 */
[----:B------:R-:W1:Y:S01]  /*0ee0*/  LD.E R14, desc[UR36][R14.64] ;  /* 0x000000240e0e7980 */ /* 0x000e62000c101900 */
[----:B----4-:R-:W-:-:S06]  /*0ef0*/  IMAD.WIDE.U32 R12, R21, 0x4, R12 ;  /* 0x00000004150c7825 */ /* 0x010fcc00078e000c */
[----:B------:R-:W1:Y:S02]  /*0f00*/  LDG.E R12, desc[UR36][R12.64] ;  /* 0x000000240c0c7981 */ /* 0x000e64000c1e1900 */
[----:B-12---:R-:W-:-:S05]  /*0f10*/  FFMA R11, R14, R12, R11 ;  /* 0x0000000c0e0b7223 */ /* 0x006fca000000000b */
[----:B------:R4:W-:Y:S02]  /*0f20*/  ST.E desc[UR36][R6.64], R11 ;  /* 0x0000000b06007985 */ /* 0x0009e4000c101924 */
.L_x_15:
[----:B01234-:R-:W0:Y:S01]  /*0f30*/  LDC R7, c[0x0][0x3ac] ;  /* 0x0000eb00ff077b82 */ /* 0x01fe220000000800 */
[----:B------:R-:W-:-:S05]  /*0f40*/  VIADD R9, R9, 0x1 ;  /* 0x0000000109097836 */ /* 0x000fca0000000000 */
[----:B0-----:R-:W-:-:S13]  /*0f50*/  ISETP.NE.AND P0, PT, R9, R7, PT ;  /* 0x000000070900720c */ /* 0x001fda0003f05270 */
[----:B------:R-:W-:Y:S05]  /*0f60*/  @P0 BRA `(.L_x_18) ;  /* 0xfffffff400bc0947 */ /* 0x000fea000383ffff */
[----:B------:R-:W-:Y:S05]  /*0f70*/  BSYNC.RECONVERGENT B1 ;  /* 0x0000000000017941 */ /* 0x000fea0003800200 */
.L_x_11:
[----:B------:R-:W-:-:S05]  /*0f80*/  VIADD R8, R8, 0x1 ;  /* 0x0000000108087836 */ /* 0x000fca0000000000 */
[----:B------:R-:W-:-:S13]  /*0f90*/  ISETP.NE.AND P0, PT, R8, R7, PT ;  /* 0x000000070800720c */ /* 0x000fda0003f05270 */
[----:B------:R-:W-:Y:S05]  /*0fa0*/  @P0 BRA `(.L_x_19) ;  /* 0xfffffff4009c0947 */ /* 0x000fea000383ffff */
[----:B------:R-:W-:Y:S05]  /*0fb0*/  BSYNC.RECONVERGENT B0 ;  /* 0x0000000000007941 */ /* 0x000fea0003800200 */
.L_x_10:
[C---:B------:R-:W-:Y:S01]  /*0fc0*/  LOP3.LUT R6, R7.reuse, 0xf, RZ, 0xc0, !PT ;  /* 0x0000000f07067812 */ /* 0x040fe200078ec0ff */
[----:B------:R-:W-:Y:S01]  /*0fd0*/  BSSY.RECONVERGENT B0, `(.L_x_9) ;  /* 0x00000c0000007945 */ /* 0x000fe20003800200 */
[----:B------:R-:W-:Y:S01]  /*0fe0*/  LOP3.LUT R7, R7, 0x7ffffff0, RZ, 0xc0, !PT ;  /* 0x7ffffff007077812 */ /* 0x000fe200078ec0ff */
[----:B------:R-:W-:Y:S01]  /*0ff0*/  IMAD.MOV.U32 R9, RZ, RZ, RZ ;  /* 0x000000ffff097224 */ /* 0x000fe200078e00ff */
[----:B------:R-:W-:-:S04]  /*1000*/  IADD3 R8, PT, PT, R6, -0x1, RZ ;  /* 0xffffffff06087810 */ /* 0x000fc80007ffe0ff */
[----:B------:R-:W-:-:S13]  /*1010*/  ISETP.GE.U32.AND P0, PT, R8, 0x7, PT ;  /* 0x000000070800780c */ /* 0x000fda0003f06070 */
.L_x_26:
[----:B01234-:R-:W-:Y:S01]  /*1020*/  IMAD.WIDE.U32 R12, R9, 0x4, R18 ;  /* 0x00000004090c7825 */ /* 0x01ffe200078e0012 */
[----:B------:R-:W0:Y:S01]  /*1030*/  LDCU UR4, c[0x0][0x3ac] ;  /* 0x00007580ff0477ac */ /* 0x000e220008000800 */
[----:B------:R-:W-:Y:S02]  /*1040*/  ISETP.GE.U32.AND P1, PT, R0, 0xf, PT ;  /* 0x0000000f0000780c */ /* 0x000fe40003f26070 */
[----:B------:R-:W-:Y:S01]  /*1050*/  MOV R11, RZ ;  /* 0x000000ff000b7202 */ /* 0x000fe20000000f00 */
[----:B------:R1:W-:Y:S01]  /*1060*/  ST.E desc[UR36][R12.64], RZ ;  /* 0x000000ff0c007985 */ /* 0x0003e2000c101924 */
[----:B------:R-:W-:Y:S02]  /*1070*/  IMAD.MOV.U32 R29, RZ, RZ, RZ ;  /* 0x000000ffff1d7224 */ /* 0x000fe400078e00ff */
[----:B0-----:R-:W-:-:S04]  /*1080*/  IMAD.U32 R28, RZ, RZ, UR4 ;  /* 0x00000004ff1c7e24 */ /* 0x001fc8000f8e00ff */
[----:B------:R-:W-:-:S03]  /*1090*/  IMAD R8, R9, R28, RZ ;  /* 0x0000001c09087224 */ /* 0x000fc600078e02ff */
[----:B-1----:R-:W-:Y:S05]  /*10a0*/  @!P1 BRA `(.L_x_20) ;  /* 0x0000000400309947 */ /* 0x002fea0003800000 */
[----:B------:R-:W-:Y:S01]  /*10b0*/  HFMA2 R29, -RZ, RZ, 0, 0 ;  /* 0x00000000ff1d7431 */ /* 0x000fe200000001ff */
[----:B------:R-:W-:Y:S01]  /*10c0*/  BSSY.RECONVERGENT B1, `(.L_x_21) ;  /* 0x0000049000017945 */ /* 0x000fe20003800200 */
[----:B------:R-:W-:-:S07]  /*10d0*/  IMAD.MOV.U32 R21, RZ, RZ, RZ ;  /* 0x000000ffff157224 */ /* 0x000fce00078e00ff */
.L_x_22:
[----:B------:R-:W0:Y:S01]  /*10e0*/  LDC.64 R14, c[0x0][0x398] ;  /* 0x0000e600ff0e7b82 */ /* 0x000e220000000a00 */
[----:B------:R-:W-:-:S04]  /*10f0*/  IMAD.IADD R11, R8, 0x1, R21 ;  /* 0x00000001080b7824 */ /* 0x000fc800078e0215 */
[----:B------:R-:W-:-:S05]  /*1100*/  IMAD.WIDE.U32 R10, R11, 0x4, R16 ;  /* 0x000000040b0a7825 */ /* 0x000fca00078e0010 */
[----:B------:R-:W2:Y:S01]  /*1110*/  LD.E R20, desc[UR36][R10.64] ;  /* 0x000000240a147980 */ /* 0x000ea2000c101900 */
[----:B0-----:R-:W-:-:S05]  /*1120*/  IMAD.WIDE.U32 R14, R21, 0x4, R14 ;  /* 0x00000004150e7825 */ /* 0x001fca00078e000e */
[----:B------:R-:W2:Y:S02]  /*1130*/  LDG.E R26, desc[UR36][R14.64] ;  /* 0x000000240e1a7981 */ /* 0x000ea4000c1e1900 */
[----:B-12---:R-:W-:-:S05]  /*1140*/  FFMA R29, R20, R26, R29 ;  /* 0x0000001a141d7223 */ /* 0x006fca000000001d */
[----:B------:R0:W-:Y:S04]  /*1150*/  ST.E desc[UR36][R12.64], R29 ;  /* 0x0000001d0c007985 */ /* 0x0001e8000c101924 */
[----:B------:R-:W2:Y:S04]  /*1160*/  LD.E R20, desc[UR36][R10.64+0x4] ;  /* 0x000004240a147980 */ /* 0x000ea8000c101900 */
[----:B------:R-:W2:Y:S02]  /*1170*/  LDG.E R26, desc[UR36][R14.64+0x4] ;  /* 0x000004240e1a7981 */ /* 0x000ea4000c1e1900 */
[----:B--2---:R-:W-:-:S05]  /*1180*/  FFMA R27, R20, R26, R29 ;  /* 0x0000001a141b7223 */ /* 0x004fca000000001d */
[----:B------:R1:W-:Y:S04]  /*1190*/  ST.E desc[UR36][R12.64], R27 ;  /* 0x0000001b0c007985 */ /* 0x0003e8000c101924 */
[----:B------:R-:W2:Y:S04]  /*11a0*/  LD.E R20, desc[UR36][R10.64+0x8] ;  /* 0x000008240a147980 */ /* 0x000ea8000c101900 */
[----:B------:R-:W2:Y:S02]  /*11b0*/  LDG.E R26, desc[UR36][R14.64+0x8] ;  /* 0x000008240e1a7981 */ /* 0x000ea4000c1e1900 */
[----:B--2---:R-:W-:-:S05]  /*11c0*/  FFMA R31, R20, R26, R27 ;  /* 0x0000001a141f7223 */ /* 0x004fca000000001b */
[----:B------:R2:W-:Y:S04]  /*11d0*/  ST.E desc[UR36][R12.64], R31 ;  /* 0x0000001f0c007985 */ /* 0x0005e8000c101924 */
[----:B------:R-:W0:Y:S04]  /*11e0*/  LD.E R20, desc[UR36][R10.64+0xc] ;  /* 0x00000c240a147980 */ /* 0x000e28000c101900 */
[----:B------:R-:W0:Y:S02]  /*11f0*/  LDG.E R26, desc[UR36][R14.64+0xc] ;  /* 0x00000c240e1a7981 */ /* 0x000e24000c1e1900 */
[----:B0-----:R-:W-:-:S05]  /*1200*/  FFMA R29, R20, R26, R31 ;  /* 0x0000001a141d7223 */ /* 0x001fca000000001f */
[----:B------:R0:W-:Y:S04]  /*1210*/  ST.E desc[UR36][R12.64], R29 ;  /* 0x0000001d0c007985 */ /* 0x0001e8000c101924 */
[----:B------:R-:W1:Y:S04]  /*1220*/  LD.E R20, desc[UR36][R10.64+0x10] ;  /* 0x000010240a147980 */ /* 0x000e68000c101900 */
[----:B------:R-:W1:Y:S02]  /*1230*/  LDG.E R26, desc[UR36][R14.64+0x10] ;  /* 0x000010240e1a7981 */ /* 0x000e64000c1e1900 */
[----:B-1----:R-:W-:-:S05]  /*1240*/  FFMA R27, R20, R26, R29 ;  /* 0x0000001a141b7223 */ /* 0x002fca000000001d */
        /* <DEDUP_REMOVED lines=42> */
[----:B------:R-:W0:Y:S01]  /*14f0*/  LDG.E R26, desc[UR36][R14.64+0x3c] ;  /* 0x00003c240e1a7981 */ /* 0x000e22000c1e1900 */
[----:B------:R-:W-:-:S05]  /*1500*/  VIADD R21, R21, 0x10 ;  /* 0x0000001015157836 */ /* 0x000fca0000000000 */
[----:B------:R-:W-:Y:S01]  /*1510*/  ISETP.NE.AND P1, PT, R21, R7, PT ;  /* 0x000000071500720c */ /* 0x000fe20003f25270 */
[----:B0-----:R-:W-:-:S05]  /*1520*/  FFMA R29, R20, R26, R31 ;  /* 0x0000001a141d7223 */ /* 0x001fca000000001f */
[----:B------:R1:W-:Y:S07]  /*1530*/  ST.E desc[UR36][R12.64], R29 ;  /* 0x0000001d0c007985 */ /* 0x0003ee000c101924 */
[----:B------:R-:W-:Y:S05]  /*1540*/  @P1 BRA `(.L_x_22) ;  /* 0xfffffff800e41947 */ /* 0x000fea000383ffff */
[----:B------:R-:W-:Y:S05]  /*1550*/  BSYNC.RECONVERGENT B1 ;  /* 0x0000000000017941 */ /* 0x000fea0003800200 */
.L_x_21:
[----:B------:R-:W-:-:S07]  /*1560*/  MOV R11, R7 ;  /* 0x00000007000b7202 */ /* 0x000fce0000000f00 */
.L_x_20:
[----:B------:R-:W-:-:S13]  /*1570*/  ISETP.NE.AND P1, PT, R6, RZ, PT ;  /* 0x000000ff0600720c */ /* 0x000fda0003f25270 */
[----:B------:R-:W-:Y:S05]  /*1580*/  @!P1 BRA `(.L_x_23) ;  /* 0x0000000400849947 */ /* 0x000fea0003800000 */
[----:B------:R-:W-:Y:S01]  /*1590*/  ISETP.NE.AND P2, PT, R3, RZ, PT ;  /* 0x000000ff0300720c */ /* 0x000fe20003f45270 */
[----:B------:R-:W-:-:S12]  /*15a0*/  @!P0 BRA `(.L_x_24) ;  /* 0x0000000000a48947 */ /* 0x000fd80003800000 */
[----:B------:R-:W0:Y:S01]  /*15b0*/  LDC.64 R14, c[0x0][0x398] ;  /* 0x0000e600ff0e7b82 */ /* 0x000e220000000a00 */
[----:B------:R-:W-:-:S04]  /*15c0*/  IMAD.IADD R21, R8, 0x1, R11 ;  /* 0x0000000108157824 */ /* 0x000fc800078e020b */
[----:B------:R-:W-:-:S06]  /*15d0*/  IMAD.WIDE.U32 R20, R21, 0x4, R16 ;  /* 0x0000000415147825 */ /* 0x000fcc00078e0010 */
[----:B------:R-:W2:Y:S01]  /*15e0*/  LD.E R20, desc[UR36][R20.64] ;  /* 0x0000002414147980 */ /* 0x000ea2000c101900 */
[----:B0-----:R-:W-:-:S05]  /*15f0*/  IMAD.WIDE.U32 R14, R11, 0x4, R14 ;  /* 0x000000040b0e7825 */ /* 0x001fca00078e000e */
[----:B------:R-:W2:Y:S01]  /*1600*/  LDG.E R10, desc[UR36][R14.64] ;  /* 0x000000240e0a7981 */ /* 0x000ea2000c1e1900 */
[----:B-1----:R-:W-:-:S05]  /*1610*/  IADD3 R27, P1, PT, R8, R11, RZ ;  /* 0x0000000b081b7210 */ /* 0x002fca0007f3e0ff */
[----:B------:R-:W-:Y:S01]  /*1620*/  IMAD.X R30, RZ, RZ, RZ, P1 ;  /* 0x000000ffff1e7224 */ /* 0x000fe200008e06ff */
[----:B------:R-:W-:-:S04]  /*1630*/  LEA R26, P1, R27, R16, 0x2 ;  /* 0x000000101b1a7211 */ /* 0x000fc800078210ff */
[----:B------:R-:W-:Y:S01]  /*1640*/  LEA.HI.X R27, R27, R17, R30, 0x2, P1 ;  /* 0x000000111b1b7211 */ /* 0x000fe200008f141e */
[----:B--2---:R-:W-:-:S05]  /*1650*/  FFMA R29, R20, R10, R29 ;  /* 0x0000000a141d7223 */ /* 0x004fca000000001d */
[----:B------:R0:W-:Y:S04]  /*1660*/  ST.E desc[UR36][R12.64], R29 ;  /* 0x0000001d0c007985 */ /* 0x0001e8000c101924 */
[----:B------:R-:W2:Y:S04]  /*1670*/  LDG.E R30, desc[UR36][R14.64+0x4] ;  /* 0x000004240e1e7981 */ /* 0x000ea8000c1e1900 */
[----:B------:R-:W2:Y:S02]  /*1680*/  LD.E R10, desc[UR36][R26.64+0x4] ;  /* 0x000004241a0a7980 */ /* 0x000ea4000c101900 */
        /* <DEDUP_REMOVED lines=22> */
[----:B------:R-:W2:Y:S04]  /*17f0*/  LD.E R10, desc[UR36][R26.64+0x1c] ;  /* 0x00001c241a0a7980 */ /* 0x000ea8000c101900 */
[----:B0-----:R-:W2:Y:S01]  /*1800*/  LDG.E R29, desc[UR36][R14.64+0x1c] ;  /* 0x00001c240e1d7981 */ /* 0x001ea2000c1e1900 */
[----:B------:R-:W-:Y:S01]  /*1810*/  IADD3 R11, PT, PT, R11, 0x8, RZ ;  /* 0x000000080b0b7810 */ /* 0x000fe20007ffe0ff */
[----:B--2---:R-:W-:-:S05]  /*1820*/  FFMA R29, R10, R29, R33 ;  /* 0x0000001d0a1d7223 */ /* 0x004fca0000000021 */
[----:B------:R3:W-:Y:S02]  /*1830*/  ST.E desc[UR36][R12.64], R29 ;  /* 0x0000001d0c007985 */ /* 0x0007e4000c101924 */
.L_x_24:
[----:B------:R-:W-:Y:S05]  /*1840*/  @!P2 BRA `(.L_x_23) ;  /* 0x0000000000d4a947 */ /* 0x000fea0003800000 */
[----:B------:R-:W-:Y:S02]  /*1850*/  ISETP.GE.U32.AND P1, PT, R5, 0x3, PT ;  /* 0x000000030500780c */ /* 0x000fe40003f26070 */
[----:B------:R-:W-:-:S11]  /*1860*/  ISETP.NE.AND P2, PT, R4, RZ, PT ;  /* 0x000000ff0400720c */ /* 0x000fd60003f45270 */
[----:B------:R-:W-:Y:S05]  /*1870*/  @!P1 BRA `(.L_x_25) ;  /* 0x0000000000649947 */ /* 0x000fea0003800000 */
[----:B---3--:R-:W0:Y:S01]  /*1880*/  LDC.64 R20, c[0x0][0x398] ;  /* 0x0000e600ff147b82 */ /* 0x008e220000000a00 */
        /* <DEDUP_REMOVED lines=15> */
[----:B------:R-:W3:Y:S04]  /*1980*/  LD.E R10, desc[UR36][R26.64+0x8] ;  /* 0x000008241a0a7980 */ /* 0x000ee8000c101900 */
[----:B------:R-:W3:Y:S02]  /*1990*/  LDG.E R14, desc[UR36][R20.64+0x8] ;  /* 0x00000824140e7981 */ /* 0x000ee4000c1e1900 */
[----:B---3--:R-:W-:-:S05]  /*19a0*/  FFMA R15, R10, R14, R31 ;  /* 0x0000000e0a0f7223 */ /* 0x008fca000000001f */
[----:B------:R2:W-:Y:S04]  /*19b0*/  ST.E desc[UR36][R12.64], R15 ;  /* 0x0000000f0c007985 */ /* 0x0005e8000c101924 */
[----:B------:R-:W0:Y:S04]  /*19c0*/  LD.E R10, desc[UR36][R26.64+0xc] ;  /* 0x00000c241a0a7980 */ /* 0x000e28000c101900 */
[----:B------:R-:W0:Y:S01]  /*19d0*/  LDG.E R14, desc[UR36][R20.64+0xc] ;  /* 0x00000c24140e7981 */ /* 0x000e22000c1e1900 */
[----:B------:R-:W-:Y:S01]  /*19e0*/  IADD3 R11, PT, PT, R11, 0x4, RZ ;  /* 0x000000040b0b7810 */ /* 0x000fe20007ffe0ff */
[----:B0-----:R-:W-:-:S05]  /*19f0*/  FFMA R29, R10, R14, R15 ;  /* 0x0000000e0a1d7223 */ /* 0x001fca000000000f */
[----:B------:R2:W-:Y:S02]  /*1a00*/  ST.E desc[UR36][R12.64], R29 ;  /* 0x0000001d0c007985 */ /* 0x0005e4000c101924 */
.L_x_25:
[----:B------:R-:W-:Y:S05]  /*1a10*/  @!P2 BRA `(.L_x_23) ;  /* 0x000000000060a947 */ /* 0x000fea0003800000 */
[----:B---3--:R-:W0:Y:S01]  /*1a20*/  LDC.64 R20, c[0x0][0x398] ;  /* 0x0000e600ff147b82 */ /* 0x008e220000000a00 */
[----:B--2---:R-:W-:-:S04]  /*1a30*/  IMAD.IADD R15, R8, 0x1, R11 ;  /* 0x00000001080f7824 */ /* 0x004fc800078e020b */
[----:B------:R-:W-:-:S06]  /*1a40*/  IMAD.WIDE.U32 R14, R15, 0x4, R16 ;  /* 0x000000040f0e7825 */ /* 0x000fcc00078e0010 */
[----:B------:R-:W1:Y:S01]  /*1a50*/  LD.E R14, desc[UR36][R14.64] ;  /* 0x000000240e0e7980 */ /* 0x000e62000c101900 */
[----:B0-----:R-:W-:-:S05]  /*1a60*/  IMAD.WIDE.U32 R20, R11, 0x4, R20 ;  /* 0x000000040b147825 */ /* 0x001fca00078e0014 */
[----:B------:R-:W1:Y:S01]  /*1a70*/  LDG.E R10, desc[UR36][R20.64] ;  /* 0x00000024140a7981 */ /* 0x000e62000c1e1900 */
[----:B------:R-:W-:Y:S01]  /*1a80*/  ISETP.NE.AND P1, PT, R4, 0x1, PT ;  /* 0x000000010400780c */ /* 0x000fe20003f25270 */
[----:B-1----:R-:W-:-:S05]  /*1a90*/  FFMA R29, R14, R10, R29 ;  /* 0x0000000a0e1d7223 */ /* 0x002fca000000001d */
[----:B------:R0:W-:Y:S07]  /*1aa0*/  ST.E desc[UR36][R12.64], R29 ;  /* 0x0000001d0c007985 */ /* 0x0001ee000c101924 */
[----:B------:R-:W-:Y:S05]  /*1ab0*/  @!P1 BRA `(.L_x_23) ;  /* 0x0000000000389947 */ /* 0x000fea0003800000 */
[----:B------:R-:W-:Y:S01]  /*1ac0*/  IADD3 R11, P1, PT, R8, R11, RZ ;  /* 0x0000000b080b7210 */ /* 0x000fe20007f3e0ff */
[----:B------:R-:W2:Y:S04]  /*1ad0*/  LDG.E R15, desc[UR36][R20.64+0x4] ;  /* 0x00000424140f7981 */ /* 0x000ea8000c1e1900 */
[----:B------:R-:W-:Y:S01]  /*1ae0*/  IMAD.X R8, RZ, RZ, RZ, P1 ;  /* 0x000000ffff087224 */ /* 0x000fe200008e06ff */
[----:B------:R-:W-:-:S04]  /*1af0*/  LEA R10, P1, R11, R16, 0x2 ;  /* 0x000000100b0a7211 */ /* 0x000fc800078210ff */
[----:B------:R-:W-:-:S05]  /*1b00*/  LEA.HI.X R11, R11, R17, R8, 0x2, P1 ;  /* 0x000000110b0b7211 */ /* 0x000fca00008f1408 */
[----:B------:R-:W2:Y:S01]  /*1b10*/  LD.E R8, desc[UR36][R10.64+0x4] ;  /* 0x000004240a087980 */ /* 0x000ea2000c101900 */
[----:B------:R-:W-:Y:S01]  /*1b20*/  ISETP.NE.AND P1, PT, R4, 0x2, PT ;  /* 0x000000020400780c */ /* 0x000fe20003f25270 */
[----:B--2---:R-:W-:-:S05]  /*1b30*/  FFMA R15, R8, R15, R29 ;  /* 0x0000000f080f7223 */ /* 0x004fca000000001d */
[----:B------:R4:W-:Y:S07]  /*1b40*/  ST.E desc[UR36][R12.64], R15 ;  /* 0x0000000f0c007985 */ /* 0x0009ee000c101924 */
[----:B------:R-:W-:Y:S05]  /*1b50*/  @!P1 BRA `(.L_x_23) ;  /* 0x0000000000109947 */ /* 0x000fea0003800000 */
[----:B------:R-:W4:Y:S04]  /*1b60*/  LD.E R10, desc[UR36][R10.64+0x8] ;  /* 0x000008240a0a7980 */ /* 0x000f28000c101900 */
[----:B------:R-:W4:Y:S02]  /*1b70*/  LDG.E R21, desc[UR36][R20.64+0x8] ;  /* 0x0000082414157981 */ /* 0x000f24000c1e1900 */
[----:B----4-:R-:W-:-:S05]  /*1b80*/  FFMA R15, R10, R21, R15 ;  /* 0x000000150a0f7223 */ /* 0x010fca000000000f */
[----:B------:R1:W-:Y:S02]  /*1b90*/  ST.E desc[UR36][R12.64], R15 ;  /* 0x0000000f0c007985 */ /* 0x0003e4000c101924 */
.L_x_23:
[----:B------:R-:W-:-:S04]  /*1ba0*/  IADD3 R9, PT, PT, R9, 0x1, RZ ;  /* 0x0000000109097810 */ /* 0x000fc80007ffe0ff */
[----:B------:R-:W-:-:S13]  /*1bb0*/  ISETP.NE.AND P1, PT, R9, R28, PT ;  /* 0x0000001c0900720c */ /* 0x000fda0003f25270 */
[----:B------:R-:W-:Y:S05]  /*1bc0*/  @P1 BRA `(.L_x_26) ;  /* 0xfffffff400141947 */ /* 0x000fea000383ffff */
[----:B------:R-:W-:Y:S05]  /*1bd0*/  BSYNC.RECONVERGENT B0 ;  /* 0x0000000000007941 */ /* 0x000fea0003800200 */
.L_x_9:
[----:B0-----:R-:W0:Y:S01]  /*1be0*/  LDC R5, c[0x0][0x3a8] ;  /* 0x0000ea00ff057b82 */ /* 0x001e220000000800 */
[----:B------:R-:W-:Y:S01]  /*1bf0*/  BSSY.RECONVERGENT B8, `(.L_x_27) ;  /* 0x0000682000087945 */ /* 0x000fe20003800200 */
[----:B0-----:R-:W-:-:S13]  /*1c00*/  ISETP.GE.AND P0, PT, R5, 0x2, PT ;  /* 0x000000020500780c */ /* 0x001fda0003f06270 */
[----:B------:R-:W-:Y:S05]  /*1c10*/  @!P0 BRA `(.L_x_28) ;  /* 0x0000006400908947 */ /* 0x000fea0003800000 */
[----:B------:R-:W-:Y:S01]  /*1c20*/  BSSY.RECONVERGENT B7, `(.L_x_29) ;  /* 0x00004ce000077945 */ /* 0x000fe20003800200 */
[C---:B------:R-:W-:Y:S01]  /*1c30*/  VIADD R34, R28.reuse, 0xffffffff ;  /* 0xffffffff1c227836 */ /* 0x040fe20000000000 */
[C---:B---3--:R-:W-:Y:S01]  /*1c40*/  LOP3.LUT R33, R28.reuse, 0x7, RZ, 0xc0, !PT ;  /* 0x000000071c217812 */ /* 0x048fe200078ec0ff */
[----:B-1----:R-:W-:Y:S01]  /*1c50*/  IMAD.MOV.U32 R27, RZ, RZ, 0x1 ;  /* 0x00000001ff1b7424 */ /* 0x002fe200078e00ff */
[C---:B------:R-:W-:Y:S02]  /*1c60*/  LOP3.LUT R32, R28.reuse, 0x3, RZ, 0xc0, !PT ;  /* 0x000000031c207812 */ /* 0x040fe400078ec0ff */
[C---:B--2---:R-:W-:Y:S02]  /*1c70*/  LOP3.LUT R31, R28.reuse, 0xf, RZ, 0xc0, !PT ;  /* 0x0000000f1c1f7812 */ /* 0x044fe400078ec0ff */
[C---:B------:R-:W-:Y:S02]  /*1c80*/  LOP3.LUT R30, R28.reuse, 0x7ffffff8, RZ, 0xc0, !PT ;  /* 0x7ffffff81c1e7812 */ /* 0x040fe400078ec0ff */
[----:B------:R-:W-:-:S02]  /*1c90*/  LOP3.LUT R29, R28, 0x1, RZ, 0xc0, !PT ;  /* 0x000000011c1d7812 */ /* 0x000fc400078ec0ff */
[----:B------:R-:W-:-:S07]  /*1ca0*/  LOP3.LUT R28, R28, 0x7ffffff0, RZ, 0xc0, !PT ;  /* 0x7ffffff01c1c7812 */ /* 0x000fce00078ec0ff */
.L_x_115:
[----:B0-----:R-:W0:Y:S01]  /*1cb0*/  LDCU UR4, c[0x0][0x3ac] ;  /* 0x00007580ff0477ac */ /* 0x001e220008000800 */
[----:B------:R-:W-:-:S05]  /*1cc0*/  IADD3 R3, PT, PT, R27, -0x1, RZ ;  /* 0xffffffff1b037810 */ /* 0x000fca0007ffe0ff */
[----:B------:R-:W-:-:S05]  /*1cd0*/  IMAD R0, R2, R3, RZ ;  /* 0x0000000302007224 */ /* 0x000fca00078e02ff */
[----:B------:R-:W-:Y:S01]  /*1ce0*/  SHF.R.S32.HI R3, RZ, 0x1f, R0 ;  /* 0x0000001fff037819 */ /* 0x000fe20000011400 */
[----:B01234-:R-:W-:-:S05]  /*1cf0*/  IMAD.U32 R5, RZ, RZ, UR4 ;  /* 0x00000004ff057e24 */ /* 0x01ffca000f8e00ff */
[----:B------:R-:W-:-:S13]  /*1d00*/  ISETP.GE.AND P0, PT, R5, 0x1, PT ;  /* 0x000000010500780c */ /* 0x000fda0003f06270 */
[----:B------:R-:W-:Y:S05]  /*1d10*/  @!P0 BRA `(.L_x_30) ;  /* 0x0000000c007c8947 */ /* 0x000fea0003800000 */
[----:B------:R-:W-:Y:S01]  /*1d20*/  BSSY.RECONVERGENT B1, `(.L_x_30) ;  /* 0x00000de000017945 */ /* 0x000fe20003800200 */
[----:B------:R-:W-:-:S07]  /*1d30*/  IMAD.MOV.U32 R14, RZ, RZ, RZ ;  /* 0x000000ffff0e7224 */ /* 0x000fce00078e00ff */
.L_x_43:
[----:B------:R-:W4:Y:S01]  /*1d40*/  LDCU UR4, c[0x0][0x3ac] ;  /* 0x00007580ff0477ac */ /* 0x000f220008000800 */
[----:B------:R-:W-:Y:S01]  /*1d50*/  BSSY.RECONVERGENT B0, `(.L_x_31) ;  /* 0x00000d9000007945 */ /* 0x000fe20003800200 */
[----:B------:R-:W-:Y:S02]  /*1d60*/  IMAD.MOV.U32 R20, RZ, RZ, RZ ;  /* 0x000000ffff147224 */ /* 0x000fe400078e00ff */
[C---:B----4-:R-:W-:Y:S01]  /*1d70*/  IMAD R15, R14.reuse, UR4, RZ ;  /* 0x000000040e0f7c24 */ /* 0x050fe2000f8e02ff */
[----:B------:R-:W-:-:S04]  /*1d80*/  IADD3 R14, PT, PT, R14, 0x1, RZ ;  /* 0x000000010e0e7810 */ /* 0x000fc80007ffe0ff */
[----:B------:R-:W-:-:S13]  /*1d90*/  ISETP.NE.AND P0, PT, R14, UR4, PT ;  /* 0x000000040e007c0c */ /* 0x000fda000bf05270 */
.L_x_42:
[----:B------:R-:W-:Y:S01]  /*1da0*/  IMAD.IADD R5, R15, 0x1, R20 ;  /* 0x000000010f057824 */ /* 0x000fe200078e0214 */
[----:B------:R-:W-:Y:S01]  /*1db0*/  ISETP.GE.U32.AND P1, PT, R34, 0x7, PT ;  /* 0x000000072200780c */ /* 0x000fe20003f26070 */
[----:B------:R-:W-:Y:S01]  /*1dc0*/  BSSY.RECONVERGENT B2, `(.L_x_32) ;  /* 0x000005d000027945 */ /* 0x000fe20003800200 */
[----:B------:R-:W-:Y:S02]  /*1dd0*/  HFMA2 R21, -RZ, RZ, 0, 0 ;  /* 0x00000000ff157431 */ /* 0x000fe400000001ff */
[----:B------:R-:W-:-:S04]  /*1de0*/  IMAD.WIDE.U32 R4, R5, 0x4, R22 ;  /* 0x0000000405047825 */ /* 0x000fc800078e0016 */
[----:B------:R-:W-:Y:S01]  /*1df0*/  IMAD.MOV.U32 R35, RZ, RZ, RZ ;  /* 0x000000ffff237224 */ /* 0x000fe200078e00ff */
[----:B------:R0:W-:Y:S04]  /*1e00*/  ST.E desc[UR36][R4.64], RZ ;  /* 0x000000ff04007985 */ /* 0x0001e8000c101924 */
[----:B------:R-:W-:Y:S05]  /*1e10*/  @!P1 BRA `(.L_x_33) ;  /* 0x00000004005c9947 */ /* 0x000fea0003800000 */
[----:B------:R-:W-:Y:S01]  /*1e20*/  BSSY.RECONVERGENT B3, `(.L_x_34) ;  /* 0x0000055000037945 */ /* 0x000fe20003800200 */
[----:B------:R-:W-:Y:S01]  /*1e30*/  IMAD.MOV.U32 R13, RZ, RZ, RZ ;  /* 0x000000ffff0d7224 */ /* 0x000fe200078e00ff */
[----:B------:R-:W-:-:S07]  /*1e40*/  MOV R35, RZ ;  /* 0x000000ff00237202 */ /* 0x000fce0000000f00 */
.L_x_35:
[----:B------:R-:W1:Y:S01]  /*1e50*/  LDCU UR6, c[0x0][0x3ac] ;  /* 0x00007580ff0677ac */ /* 0x000e620008000800 */
[----:B------:R-:W-:Y:S01]  /*1e60*/  IMAD.IADD R7, R15, 0x1, R13 ;  /* 0x000000010f077824 */ /* 0x000fe200078e020d */
[----:B--2---:R-:W2:Y:S04]  /*1e70*/  LDCU.64 UR4, c[0x0][0x380] ;  /* 0x00007000ff0477ac */ /* 0x004ea80008000a00 */
[----:B------:R-:W-:-:S05]  /*1e80*/  IADD3 R9, P1, PT, R0, R7, RZ ;  /* 0x0000000700097210 */ /* 0x000fca0007f3e0ff */
[----:B------:R-:W-:Y:S02]  /*1e90*/  IMAD.X R12, RZ, RZ, R3, P1 ;  /* 0x000000ffff0c7224 */ /* 0x000fe400008e0603 */
[----:B-1----:R-:W-:Y:S01]  /*1ea0*/  IMAD R21, R13, UR6, R20 ;  /* 0x000000060d157c24 */ /* 0x002fe2000f8e0214 */
[----:B--2---:R-:W-:-:S04]  /*1eb0*/  LEA R8, P1, R9, UR4, 0x2 ;  /* 0x0000000409087c11 */ /* 0x004fc8000f8210ff */
[----:B------:R-:W-:Y:S02]  /*1ec0*/  IADD3 R7, P2, PT, R0, R21, RZ ;  /* 0x0000001500077210 */ /* 0x000fe40007f5e0ff */
[----:B------:R-:W-:Y:S02]  /*1ed0*/  LEA.HI.X R9, R9, UR5, R12, 0x2, P1 ;  /* 0x0000000509097c11 */ /* 0x000fe400088f140c */
[----:B------:R-:W-:Y:S02]  /*1ee0*/  IADD3.X R10, PT, PT, RZ, R3, RZ, P2, !PT ;  /* 0x00000003ff0a7210 */ /* 0x000fe400017fe4ff */
[----:B------:R-:W-:-:S04]  /*1ef0*/  LEA R6, P2, R7, R24, 0x2 ;  /* 0x0000001807067211 */ /* 0x000fc800078410ff */
[----:B------:R-:W-:Y:S02]  /*1f00*/  LEA.HI.X R7, R7, R25, R10, 0x2, P2 ;  /* 0x0000001907077211 */ /* 0x000fe400010f140a */
[----:B------:R-:W2:Y:S04]  /*1f10*/  LDG.E R10, desc[UR36][R8.64] ;  /* 0x00000024080a7981 */ /* 0x000ea8000c1e1900 */
[----:B------:R-:W2:Y:S01]  /*1f20*/  LD.E R6, desc[UR36][R6.64] ;  /* 0x0000002406067980 */ /* 0x000ea2000c101900 */
[----:B------:R-:W-:-:S05]  /*1f30*/  VIADD R21, R21, UR6 ;  /* 0x0000000615157c36 */ /* 0x000fca0008000000 */
[----:B------:R-:W-:Y:S01]  /*1f40*/  IADD3 R11, P1, PT, R0, R21, RZ ;  /* 0x00000015000b7210 */ /* 0x000fe20007f3e0ff */
[----:B--2---:R-:W-:-:S04]  /*1f50*/  FFMA R35, R10, R6, R35 ;  /* 0x000000060a237223 */ /* 0x004fc80000000023 */
[----:B------:R-:W-:Y:S01]  /*1f60*/  IMAD.X R10, RZ, RZ, R3, P1 ;  /* 0x000000ffff0a7224 */ /* 0x000fe200008e0603 */
[----:B------:R-:W-:-:S04]  /*1f70*/  LEA R36, P1, R11, R24, 0x2 ;  /* 0x000000180b247211 */ /* 0x000fc800078210ff */
[----:B------:R-:W-:Y:S01]  /*1f80*/  LEA.HI.X R37, R11, R25, R10, 0x2, P1 ;  /* 0x000000190b257211 */ /* 0x000fe200008f140a */
[----:B------:R1:W-:Y:S04]  /*1f90*/  ST.E desc[UR36][R4.64], R35 ;  /* 0x0000002304007985 */ /* 0x0003e8000c101924 */
[----:B------:R-:W2:Y:S04]  /*1fa0*/  LD.E R36, desc[UR36][R36.64] ;  /* 0x0000002424247980 */ /* 0x000ea8000c101900 */
[----:B------:R-:W2:Y:S01]  /*1fb0*/  LDG.E R10, desc[UR36][R8.64+0x4] ;  /* 0x00000424080a7981 */ /* 0x000ea2000c1e1900 */
[----:B------:R-:W-:-:S04]  /*1fc0*/  IADD3 R21, PT, PT, R21, UR6, RZ ;  /* 0x0000000615157c10 */ /* 0x000fc8000fffe0ff */
[----:B------:R-:W-:-:S05]  /*1fd0*/  IADD3 R7, P1, PT, R0, R21, RZ ;  /* 0x0000001500077210 */ /* 0x000fca0007f3e0ff */
[----:B------:R-:W-:Y:S02]  /*1fe0*/  IMAD.X R6, RZ, RZ, R3, P1 ;  /* 0x000000ffff067224 */ /* 0x000fe400008e0603 */
[----:B--2---:R-:W-:Y:S01]  /*1ff0*/  FFMA R12, R10, R36, R35 ;  /* 0x000000240a0c7223 */ /* 0x004fe20000000023 */
[----:B------:R-:W-:-:S04]  /*2000*/  LEA R10, P1, R7, R24, 0x2 ;  /* 0x00000018070a7211 */ /* 0x000fc800078210ff */
[----:B------:R-:W-:Y:S01]  /*2010*/  LEA.HI.X R11, R7, R25, R6, 0x2, P1 ;  /* 0x00000019070b7211 */ /* 0x000fe200008f1406 */
[----:B------:R2:W-:Y:S04]  /*2020*/  ST.E desc[UR36][R4.64], R12 ;  /* 0x0000000c04007985 */ /* 0x0005e8000c101924 */
[----:B------:R-:W1:Y:S04]  /*2030*/  LD.E R10, desc[UR36][R10.64] ;  /* 0x000000240a0a7980 */ /* 0x000e68000c101900 */
[----:B------:R-:W1:Y:S01]  /*2040*/  LDG.E R7, desc[UR36][R8.64+0x8] ;  /* 0x0000082408077981 */ /* 0x000e62000c1e1900 */
[----:B------:R-:W-:-:S05]  /*2050*/  VIADD R21, R21, UR6 ;  /* 0x0000000615157c36 */ /* 0x000fca0008000000 */
[----:B------:R-:W-:Y:S01]  /*2060*/  IADD3 R37, P1, PT, R0, R21, RZ ;  /* 0x0000001500257210 */ /* 0x000fe20007f3e0ff */
[----:B-1----:R-:W-:-:S03]  /*2070*/  FFMA R35, R7, R10, R12 ;  /* 0x0000000a07237223 */ /* 0x002fc6000000000c */
[----:B------:R-:W-:Y:S02]  /*2080*/  IADD3.X R7, PT, PT, RZ, R3, RZ, P1, !PT ;  /* 0x00000003ff077210 */ /* 0x000fe40000ffe4ff */
[----:B------:R-:W-:-:S04]  /*2090*/  LEA R6, P1, R37, R24, 0x2 ;  /* 0x0000001825067211 */ /* 0x000fc800078210ff */
[----:B------:R-:W-:Y:S01]  /*20a0*/  LEA.HI.X R7, R37, R25, R7, 0x2, P1 ;  /* 0x0000001925077211 */ /* 0x000fe200008f1407 */
[----:B------:R1:W-:Y:S04]  /*20b0*/  ST.E desc[UR36][R4.64], R35 ;  /* 0x0000002304007985 */ /* 0x0003e8000c101924 */
[----:B------:R-:W3:Y:S04]  /*20c0*/  LD.E R6, desc[UR36][R6.64] ;  /* 0x0000002406067980 */ /* 0x000ee8000c101900 */
[----:B--2---:R-:W3:Y:S01]  /*20d0*/  LDG.E R12, desc[UR36][R8.64+0xc] ;  /* 0x00000c24080c7981 */ /* 0x004ee2000c1e1900 */
[----:B------:R-:W-:-:S05]  /*20e0*/  VIADD R21, R21, UR6 ;  /* 0x0000000615157c36 */ /* 0x000fca0008000000 */
[----:B------:R-:W-:Y:S01]  /*20f0*/  IADD3 R11, P1, PT, R0, R21, RZ ;  /* 0x00000015000b7210 */ /* 0x000fe20007f3e0ff */
[----:B---3--:R-:W-:-:S04]  /*2100*/  FFMA R37, R12, R6, R35 ;  /* 0x000000060c257223 */ /* 0x008fc80000000023 */
[----:B------:R-:W-:Y:S01]  /*2110*/  IMAD.X R12, RZ, RZ, R3, P1 ;  /* 0x000000ffff0c7224 */ /* 0x000fe200008e0603 */
[----:B------:R-:W-:-:S04]  /*2120*/  LEA R10, P1, R11, R24, 0x2 ;  /* 0x000000180b0a7211 */ /* 0x000fc800078210ff */
[----:B------:R-:W-:Y:S01]  /*2130*/  LEA.HI.X R11, R11, R25, R12, 0x2, P1 ;  /* 0x000000190b0b7211 */ /* 0x000fe200008f140c */
[----:B------:R2:W-:Y:S04]  /*2140*/  ST.E desc[UR36][R4.64], R37 ;  /* 0x0000002504007985 */ /* 0x0005e8000c101924 */
[----:B------:R-:W1:Y:S04]  /*2150*/  LD.E R10, desc[UR36][R10.64] ;  /* 0x000000240a0a7980 */ /* 0x000e68000c101900 */
[----:B------:R-:W1:Y:S01]  /*2160*/  LDG.E R12, desc[UR36][R8.64+0x10] ;  /* 0x00001024080c7981 */ /* 0x000e62000c1e1900 */
[----:B------:R-:W-:-:S04]  /*2170*/  IADD3 R21, PT, PT, R21, UR6, RZ ;  /* 0x0000000615157c10 */ /* 0x000fc8000fffe0ff */
[----:B------:R-:W-:Y:S01]  /*2180*/  IADD3 R7, P1, PT, R0, R21, RZ ;  /* 0x0000001500077210 */ /* 0x000fe20007f3e0ff */
[----:B-1----:R-:W-:-:S04]  /*2190*/  FFMA R35, R12, R10, R37 ;  /* 0x0000000a0c237223 */ /* 0x002fc80000000025 */
[----:B------:R-:W-:Y:S01]  /*21a0*/  IMAD.X R12, RZ, RZ, R3, P1 ;  /* 0x000000ffff0c7224 */ /* 0x000fe200008e0603 */
[----:B------:R-:W-:-:S04]  /*21b0*/  LEA R6, P1, R7, R24, 0x2 ;  /* 0x0000001807067211 */ /* 0x000fc800078210ff */
[----:B------:R-:W-:Y:S01]  /*21c0*/  LEA.HI.X R7, R7, R25, R12, 0x2, P1 ;  /* 0x0000001907077211 */ /* 0x000fe200008f140c */
[----:B------:R1:W-:Y:S04]  /*21d0*/  ST.E desc[UR36][R4.64], R35 ;  /* 0x0000002304007985 */ /* 0x0003e8000c101924 */
[----:B------:R-:W2:Y:S04]  /*21e0*/  LD.E R6, desc[UR36][R6.64] ;  /* 0x0000002406067980 */ /* 0x000ea8000c101900 */
[----:B------:R-:W2:Y:S01]  /*21f0*/  LDG.E R12, desc[UR36][R8.64+0x14] ;  /* 0x00001424080c7981 */ /* 0x000ea2000c1e1900 */
[----:B------:R-:W-:-:S05]  /*2200*/  VIADD R21, R21, UR6 ;  /* 0x0000000615157c36 */ /* 0x000fca0008000000 */
[----:B------:R-:W-:Y:S01]  /*2210*/  IADD3 R11, P1, PT, R0, R21, RZ ;  /* 0x00000015000b7210 */ /* 0x000fe20007f3e0ff */
[----:B--2---:R-:W-:-:S03]  /*2220*/  FFMA R37, R12, R6, R35 ;  /* 0x000000060c257223 */ /* 0x004fc60000000023 */
[----:B------:R-:W-:Y:S02]  /*2230*/  IADD3.X R12, PT, PT, RZ, R3, RZ, P1, !PT ;  /* 0x00000003ff0c7210 */ /* 0x000fe40000ffe4ff */
[----:B------:R-:W-:-:S04]  /*2240*/  LEA R10, P1, R11, R24, 0x2 ;  /* 0x000000180b0a7211 */ /* 0x000fc800078210ff */
[----:B------:R-:W-:Y:S01]  /*2250*/  LEA.HI.X R11, R11, R25, R12, 0x2, P1 ;  /* 0x000000190b0b7211 */ /* 0x000fe200008f140c */
[----:B------:R2:W-:Y:S04]  /*2260*/  ST.E desc[UR36][R4.64], R37 ;  /* 0x0000002504007985 */ /* 0x0005e8000c101924 */
[----:B------:R-:W3:Y:S04]  /*2270*/  LD.E R10, desc[UR36][R10.64] ;  /* 0x000000240a0a7980 */ /* 0x000ee8000c101900 */
[----:B------:R-:W3:Y:S01]  /*2280*/  LDG.E R12, desc[UR36][R8.64+0x18] ;  /* 0x00001824080c7981 */ /* 0x000ee2000c1e1900 */
[----:B------:R-:W-:-:S05]  /*2290*/  VIADD R21, R21, UR6 ;  /* 0x0000000615157c36 */ /* 0x000fca0008000000 */
[----:B------:R-:W-:Y:S01]  /*22a0*/  IADD3 R7, P1, PT, R0, R21, RZ ;  /* 0x0000001500077210 */ /* 0x000fe20007f3e0ff */
[----:B---3--:R-:W-:-:S04]  /*22b0*/  FFMA R21, R12, R10, R37 ;  /* 0x0000000a0c157223 */ /* 0x008fc80000000025 */
[----:B------:R-:W-:Y:S01]  /*22c0*/  IMAD.X R12, RZ, RZ, R3, P1 ;  /* 0x000000ffff0c7224 */ /* 0x000fe200008e0603 */
[----:B------:R-:W-:-:S04]  /*22d0*/  LEA R6, P1, R7, R24, 0x2 ;  /* 0x0000001807067211 */ /* 0x000fc800078210ff */
[----:B------:R-:W-:Y:S01]  /*22e0*/  LEA.HI.X R7, R7, R25, R12, 0x2, P1 ;  /* 0x0000001907077211 */ /* 0x000fe200008f140c */
[----:B------:R2:W-:Y:S04]  /*22f0*/  ST.E desc[UR36][R4.64], R21 ;  /* 0x0000001504007985 */ /* 0x0005e8000c101924 */
[----:B------:R-:W1:Y:S04]  /*2300*/  LDG.E R12, desc[UR36][R8.64+0x1c] ;  /* 0x00001c24080c7981 */ /* 0x000e68000c1e1900 */
[----:B------:R-:W1:Y:S01]  /*2310*/  LD.E R6, desc[UR36][R6.64] ;  /* 0x0000002406067980 */ /* 0x000e62000c101900 */
[----:B------:R-:W-:-:S04]  /*2320*/  IADD3 R13, PT, PT, R13, 0x8, RZ ;  /* 0x000000080d0d7810 */ /* 0x000fc80007ffe0ff */
[----:B------:R-:W-:Y:S01]  /*2330*/  ISETP.NE.AND P1, PT, R13, R30, PT ;  /* 0x0000001e0d00720c */ /* 0x000fe20003f25270 */
[----:B-1----:R-:W-:-:S05]  /*2340*/  FFMA R35, R12, R6, R21 ;  /* 0x000000060c237223 */ /* 0x002fca0000000015 */
[----:B------:R2:W-:Y:S07]  /*2350*/  ST.E desc[UR36][R4.64], R35 ;  /* 0x0000002304007985 */ /* 0x0005ee000c101924 */
[----:B------:R-:W-:Y:S05]  /*2360*/  @P1 BRA `(.L_x_35) ;  /* 0xfffffff800b81947 */ /* 0x000fea000383ffff */
[----:B------:R-:W-:Y:S05]  /*2370*/  BSYNC.RECONVERGENT B3 ;  /* 0x0000000000037941 */ /* 0x000fea0003800200 */
.L_x_34:
[----:B--2---:R-:W-:-:S07]  /*2380*/  IMAD.MOV.U32 R21, RZ, RZ, R30 ;  /* 0x000000ffff157224 */ /* 0x004fce00078e001e */
.L_x_33:
[----:B------:R-:W-:Y:S05]  /*2390*/  BSYNC.RECONVERGENT B2 ;  /* 0x0000000000027941 */ /* 0x000fea0003800200 */
.L_x_32:
[----:B------:R-:W-:Y:S01]  /*23a0*/  ISETP.NE.AND P1, PT, R33, RZ, PT ;  /* 0x000000ff2100720c */ /* 0x000fe20003f25270 */
[----:B------:R-:W-:-:S12]  /*23b0*/  BSSY.RECONVERGENT B2, `(.L_x_36) ;  /* 0x000006d000027945 */ /* 0x000fd80003800200 */
[----:B------:R-:W-:Y:S05]  /*23c0*/  @!P1 BRA `(.L_x_37) ;  /* 0x0000000400ac9947 */ /* 0x000fea0003800000 */
[----:B------:R-:W-:Y:S01]  /*23d0*/  VIADD R6, R33, 0xffffffff ;  /* 0xffffffff21067836 */ /* 0x000fe20000000000 */
[----:B------:R-:W-:Y:S01]  /*23e0*/  BSSY.RECONVERGENT B3, `(.L_x_38) ;  /* 0x0000034000037945 */ /* 0x000fe20003800200 */
[----:B------:R-:W-:-:S03]  /*23f0*/  ISETP.NE.AND P1, PT, R32, RZ, PT ;  /* 0x000000ff2000720c */ /* 0x000fc60003f25270 */
[----:B------:R-:W-:-:S13]  /*2400*/  ISETP.GE.U32.AND P2, PT, R6, 0x3, PT ;  /* 0x000000030600780c */ /* 0x000fda0003f46070 */
[----:B------:R-:W-:Y:S05]  /*2410*/  @!P2 BRA `(.L_x_39) ;  /* 0x0000000000c0a947 */ /* 0x000fea0003800000 */
[----:B------:R-:W1:Y:S01]  /*2420*/  LDCU UR6, c[0x0][0x3ac] ;  /* 0x00007580ff0677ac */ /* 0x000e620008000800 */
[----:B------:R-:W-:Y:S01]  /*2430*/  IADD3 R7, PT, PT, R15, R21, RZ ;  /* 0x000000150f077210 */ /* 0x000fe20007ffe0ff */
[----:B------:R-:W2:Y:S03]  /*2440*/  LDCU.64 UR4, c[0x0][0x380] ;  /* 0x00007000ff0477ac */ /* 0x000ea60008000a00 */
[----:B------:R-:W-:-:S05]  /*2450*/  IADD3 R7, P2, PT, R0, R7, RZ ;  /* 0x0000000700077210 */ /* 0x000fca0007f5e0ff */
[----:B------:R-:W-:Y:S02]  /*2460*/  IMAD.X R8, RZ, RZ, R3, P2 ;  /* 0x000000ffff087224 */ /* 0x000fe400010e0603 */
[----:B-1----:R-:W-:Y:S01]  /*2470*/  IMAD R37, R21, UR6, R20 ;  /* 0x0000000615257c24 */ /* 0x002fe2000f8e0214 */
[----:B--2---:R-:W-:-:S04]  /*2480*/  LEA R6, P2, R7, UR4, 0x2 ;  /* 0x0000000407067c11 */ /* 0x004fc8000f8410ff */
[----:B------:R-:W-:Y:S02]  /*2490*/  IADD3 R9, P3, PT, R0, R37, RZ ;  /* 0x0000002500097210 */ /* 0x000fe40007f7e0ff */
[----:B------:R-:W-:Y:S02]  /*24a0*/  LEA.HI.X R7, R7, UR5, R8, 0x2, P2 ;  /* 0x0000000507077c11 */ /* 0x000fe400090f1408 */
[C---:B------:R-:W-:Y:S01]  /*24b0*/  LEA R8, P2, R9.reuse, R24, 0x2 ;  /* 0x0000001809087211 */ /* 0x040fe200078410ff */
[----:B------:R-:W-:Y:S02]  /*24c0*/  IMAD.X R10, RZ, RZ, R3, P3 ;  /* 0x000000ffff0a7224 */ /* 0x000fe400018e0603 */
[----:B------:R-:W2:Y:S03]  /*24d0*/  LDG.E R6, desc[UR36][R6.64] ;  /* 0x0000002406067981 */ /* 0x000ea6000c1e1900 */
[----:B------:R-:W-:-:S05]  /*24e0*/  LEA.HI.X R9, R9, R25, R10, 0x2, P2 ;  /* 0x0000001909097211 */ /* 0x000fca00010f140a */
[----:B------:R-:W2:Y:S01]  /*24f0*/  LD.E R8, desc[UR36][R8.64] ;  /* 0x0000002408087980 */ /* 0x000ea2000c101900 */
[----:B------:R-:W-:Y:S02]  /*2500*/  IADD3 R37, PT, PT, R37, UR6, RZ ;  /* 0x0000000625257c10 */ /* 0x000fe4000fffe0ff */
[C---:B------:R-:W-:Y:S02]  /*2510*/  IADD3 R11, P3, P4, R0.reuse, R21, R15 ;  /* 0x00000015000b7210 */ /* 0x040fe40007c7e00f */
[----:B------:R-:W-:Y:S02]  /*2520*/  IADD3 R13, P2, PT, R0, R37, RZ ;  /* 0x00000025000d7210 */ /* 0x000fe40007f5e0ff */
[----:B------:R-:W-:Y:S02]  /*2530*/  IADD3.X R36, PT, PT, R3, RZ, RZ, P3, P4 ;  /* 0x000000ff03247210 */ /* 0x000fe40001fe84ff */
[----:B------:R-:W-:Y:S01]  /*2540*/  LEA R10, P3, R11, UR4, 0x2 ;  /* 0x000000040b0a7c11 */ /* 0x000fe2000f8610ff */
[----:B------:R-:W-:Y:S01]  /*2550*/  IMAD.X R26, RZ, RZ, R3, P2 ;  /* 0x000000ffff1a7224 */ /* 0x000fe200010e0603 */
[----:B------:R-:W-:-:S02]  /*2560*/  LEA R12, P2, R13, R24, 0x2 ;  /* 0x000000180d0c7211 */ /* 0x000fc400078410ff */
[----:B------:R-:W-:Y:S02]  /*2570*/  LEA.HI.X R11, R11, UR5, R36, 0x2, P3 ;  /* 0x000000050b0b7c11 */ /* 0x000fe400098f1424 */
[----:B------:R-:W-:Y:S01]  /*2580*/  LEA.HI.X R13, R13, R25, R26, 0x2, P2 ;  /* 0x000000190d0d7211 */ /* 0x000fe200010f141a */
[----:B--2---:R-:W-:-:S05]  /*2590*/  FFMA R35, R6, R8, R35 ;  /* 0x0000000806237223 */ /* 0x004fca0000000023 */
        /* <DEDUP_REMOVED lines=21> */
[----:B------:R-:W-:Y:S01]  /*26f0*/  IADD3 R21, PT, PT, R21, 0x4, RZ ;  /* 0x0000000415157810 */ /* 0x000fe20007ffe0ff */
[----:B-1----:R-:W-:-:S05]  /*2700*/  FFMA R35, R12, R6, R13 ;  /* 0x000000060c237223 */ /* 0x002fca000000000d */
[----:B------:R2:W-:Y:S02]  /*2710*/  ST.E desc[UR36][R4.64], R35 ;  /* 0x0000002304007985 */ /* 0x0005e4000c101924 */
.L_x_39:
[----:B------:R-:W-:Y:S05]  /*2720*/  BSYNC.RECONVERGENT B3 ;  /* 0x0000000000037941 */ /* 0x000fea0003800200 */
.L_x_38:
[----:B------:R-:W-:Y:S05]  /*2730*/  @!P1 BRA `(.L_x_37) ;  /* 0x0000000000d09947 */ /* 0x000fea0003800000 */
[----:B------:R-:W-:Y:S01]  /*2740*/  ISETP.NE.AND P2, PT, R32, 0x1, PT ;  /* 0x000000012000780c */ /* 0x000fe20003f45270 */
[----:B------:R-:W-:Y:S01]  /*2750*/  BSSY.RECONVERGENT B3, `(.L_x_40) ;  /* 0x0000021000037945 */ /* 0x000fe20003800200 */
[----:B------:R-:W-:-:S11]  /*2760*/  ISETP.NE.AND P1, PT, R29, RZ, PT ;  /* 0x000000ff1d00720c */ /* 0x000fd60003f25270 */
[----:B------:R-:W-:Y:S05]  /*2770*/  @!P2 BRA `(.L_x_41) ;  /* 0x000000000078a947 */ /* 0x000fea0003800000 */
[----:B------:R-:W1:Y:S01]  /*2780*/  LDCU UR6, c[0x0][0x3ac] ;  /* 0x00007580ff0677ac */ /* 0x000e620008000800 */
[----:B------:R-:W-:Y:S01]  /*2790*/  IMAD.IADD R7, R15, 0x1, R21 ;  /* 0x000000010f077824 */ /* 0x000fe200078e0215 */
[----:B------:R-:W3:Y:S04]  /*27a0*/  LDCU.64 UR4, c[0x0][0x380] ;  /* 0x00007000ff0477ac */ /* 0x000ee80008000a00 */
[----:B------:R-:W-:-:S05]  /*27b0*/  IADD3 R7, P2, PT, R0, R7, RZ ;  /* 0x0000000700077210 */ /* 0x000fca0007f5e0ff */
[----:B------:R-:W-:Y:S02]  /*27c0*/  IMAD.X R8, RZ, RZ, R3, P2 ;  /* 0x000000ffff087224 */ /* 0x000fe400010e0603 */
[----:B-1----:R-:W-:Y:S01]  /*27d0*/  IMAD R11, R21, UR6, R20 ;  /* 0x00000006150b7c24 */ /* 0x002fe2000f8e0214 */
[----:B---3--:R-:W-:-:S04]  /*27e0*/  LEA R6, P2, R7, UR4, 0x2 ;  /* 0x0000000407067c11 */ /* 0x008fc8000f8410ff */
[----:B------:R-:W-:Y:S02]  /*27f0*/  IADD3 R9, P3, PT, R0, R11, RZ ;  /* 0x0000000b00097210 */ /* 0x000fe40007f7e0ff */
[----:B------:R-:W-:Y:S02]  /*2800*/  LEA.HI.X R7, R7, UR5, R8, 0x2, P2 ;  /* 0x0000000507077c11 */ /* 0x000fe400090f1408 */
[----:B------:R-:W-:Y:S02]  /*2810*/  IADD3.X R10, PT, PT, RZ, R3, RZ, P3, !PT ;  /* 0x00000003ff0a7210 */ /* 0x000fe40001ffe4ff */
[C---:B------:R-:W-:Y:S01]  /*2820*/  LEA R8, P2, R9.reuse, R24, 0x2 ;  /* 0x0000001809087211 */ /* 0x040fe200078410ff */
[----:B------:R-:W3:Y:S03]  /*2830*/  LDG.E R6, desc[UR36][R6.64] ;  /* 0x0000002406067981 */ /* 0x000ee6000c1e1900 */
[----:B------:R-:W-:-:S05]  /*2840*/  LEA.HI.X R9, R9, R25, R10, 0x2, P2 ;  /* 0x0000001909097211 */ /* 0x000fca00010f140a */
[----:B------:R-:W3:Y:S01]  /*2850*/  LD.E R8, desc[UR36][R8.64] ;  /* 0x0000002408087980 */ /* 0x000ee2000c101900 */
[----:B--2---:R-:W-:Y:S01]  /*2860*/  VIADD R13, R11, UR6 ;  /* 0x000000060b0d7c36 */ /* 0x004fe20008000000 */
[----:B------:R-:W-:-:S04]  /*2870*/  IADD3 R11, P3, P4, R0, R21, R15 ;  /* 0x00000015000b7210 */ /* 0x000fc80007c7e00f */
[----:B------:R-:W-:Y:S02]  /*2880*/  IADD3 R13, P2, PT, R0, R13, RZ ;  /* 0x0000000d000d7210 */ /* 0x000fe40007f5e0ff */
[----:B------:R-:W-:Y:S02]  /*2890*/  IADD3.X R26, PT, PT, R3, RZ, RZ, P3, P4 ;  /* 0x000000ff031a7210 */ /* 0x000fe40001fe84ff */
[----:B------:R-:W-:-:S04]  /*28a0*/  LEA R10, P3, R11, UR4, 0x2 ;  /* 0x000000040b0a7c11 */ /* 0x000fc8000f8610ff */
[----:B------:R-:W-:Y:S01]  /*28b0*/  LEA.HI.X R11, R11, UR5, R26, 0x2, P3 ;  /* 0x000000050b0b7c11 */ /* 0x000fe200098f141a */
[----:B---3--:R-:W-:Y:S01]  /*28c0*/  FFMA R37, R6, R8, R35 ;  /* 0x0000000806257223 */ /* 0x008fe20000000023 */
[----:B------:R-:W-:Y:S01]  /*28d0*/  IMAD.X R35, RZ, RZ, R3, P2 ;  /* 0x000000ffff237224 */ /* 0x000fe200010e0603 */
[----:B------:R-:W-:-:S04]  /*28e0*/  LEA R12, P2, R13, R24, 0x2 ;  /* 0x000000180d0c7211 */ /* 0x000fc800078410ff */
[----:B------:R-:W-:Y:S01]  /*28f0*/  LEA.HI.X R13, R13, R25, R35, 0x2, P2 ;  /* 0x000000190d0d7211 */ /* 0x000fe200010f1423 */
[----:B------:R1:W-:Y:S04]  /*2900*/  ST.E desc[UR36][R4.64], R37 ;  /* 0x0000002504007985 */ /* 0x0003e8000c101924 */
[----:B------:R-:W2:Y:S04]  /*2910*/  LD.E R12, desc[UR36][R12.64] ;  /* 0x000000240c0c7980 */ /* 0x000ea8000c101900 */
[----:B------:R-:W2:Y:S01]  /*2920*/  LDG.E R10, desc[UR36][R10.64+0x4] ;  /* 0x000004240a0a7981 */ /* 0x000ea2000c1e1900 */
[----:B------:R-:W-:Y:S01]  /*2930*/  IADD3 R21, PT, PT, R21, 0x2, RZ ;  /* 0x0000000215157810 */ /* 0x000fe20007ffe0ff */
[----:B--2---:R-:W-:-:S05]  /*2940*/  FFMA R35, R10, R12, R37 ;  /* 0x0000000c0a237223 */ /* 0x004fca0000000025 */
[----:B------:R1:W-:Y:S02]  /*2950*/  ST.E desc[UR36][R4.64], R35 ;  /* 0x0000002304007985 */ /* 0x0003e4000c101924 */
.L_x_41:
[----:B------:R-:W-:Y:S05]  /*2960*/  BSYNC.RECONVERGENT B3 ;  /* 0x0000000000037941 */ /* 0x000fea0003800200 */
.L_x_40:
[----:B------:R-:W-:Y:S05]  /*2970*/  @!P1 BRA `(.L_x_37) ;  /* 0x0000000000409947 */ /* 0x000fea0003800000 */
[----:B------:R-:W3:Y:S01]  /*2980*/  LDCU UR6, c[0x0][0x3ac] ;  /* 0x00007580ff0677ac */ /* 0x000ee20008000800 */
[----:B------:R-:W-:Y:S01]  /*2990*/  IMAD.IADD R7, R15, 0x1, R21 ;  /* 0x000000010f077824 */ /* 0x000fe200078e0215 */
[----:B------:R-:W4:Y:S04]  /*29a0*/  LDCU.64 UR4, c[0x0][0x380] ;  /* 0x00007000ff0477ac */ /* 0x000f280008000a00 */
[----:B------:R-:W-:-:S05]  /*29b0*/  IADD3 R11, P1, PT, R0, R7, RZ ;  /* 0x00000007000b7210 */ /* 0x000fca0007f3e0ff */
[----:B------:R-:W-:Y:S02]  /*29c0*/  IMAD.X R12, RZ, RZ, R3, P1 ;  /* 0x000000ffff0c7224 */ /* 0x000fe400008e0603 */
[----:B---3--:R-:W-:Y:S01]  /*29d0*/  IMAD R9, R21, UR6, R20 ;  /* 0x0000000615097c24 */ /* 0x008fe2000f8e0214 */
[----:B----4-:R-:W-:-:S04]  /*29e0*/  LEA R8, P1, R11, UR4, 0x2 ;  /* 0x000000040b087c11 */ /* 0x010fc8000f8210ff */
[----:B------:R-:W-:Y:S02]  /*29f0*/  IADD3 R7, P2, PT, R0, R9, RZ ;  /* 0x0000000900077210 */ /* 0x000fe40007f5e0ff */
[----:B------:R-:W-:Y:S02]  /*2a00*/  LEA.HI.X R9, R11, UR5, R12, 0x2, P1 ;  /* 0x000000050b097c11 */ /* 0x000fe400088f140c */
[----:B------:R-:W-:Y:S02]  /*2a10*/  IADD3.X R10, PT, PT, RZ, R3, RZ, P2, !PT ;  /* 0x00000003ff0a7210 */ /* 0x000fe400017fe4ff */
[C---:B------:R-:W-:Y:S01]  /*2a20*/  LEA R6, P2, R7.reuse, R24, 0x2 ;  /* 0x0000001807067211 */ /* 0x040fe200078410ff */
[----:B------:R-:W1:Y:S03]  /*2a30*/  LDG.E R8, desc[UR36][R8.64] ;  /* 0x0000002408087981 */ /* 0x000e66000c1e1900 */
[----:B------:R-:W-:-:S05]  /*2a40*/  LEA.HI.X R7, R7, R25, R10, 0x2, P2 ;  /* 0x0000001907077211 */ /* 0x000fca00010f140a */
[----:B------:R-:W1:Y:S02]  /*2a50*/  LD.E R6, desc[UR36][R6.64] ;  /* 0x0000002406067980 */ /* 0x000e64000c101900 */
[----:B-12---:R-:W-:-:S05]  /*2a60*/  FFMA R35, R8, R6, R35 ;  /* 0x0000000608237223 */ /* 0x006fca0000000023 */
[----:B------:R3:W-:Y:S02]  /*2a70*/  ST.E desc[UR36][R4.64], R35 ;  /* 0x0000002304007985 */ /* 0x0007e4000c101924 */
.L_x_37:
[----:B------:R-:W-:Y:S05]  /*2a80*/  BSYNC.RECONVERGENT B2 ;  /* 0x0000000000027941 */ /* 0x000fea0003800200 */
.L_x_36:
[----:B------:R-:W0:Y:S01]  /*2a90*/  LDCU UR4, c[0x0][0x3ac] ;  /* 0x00007580ff0477ac */ /* 0x000e220008000800 */
[----:B------:R-:W-:Y:S01]  /*2aa0*/  VIADD R20, R20, 0x1 ;  /* 0x0000000114147836 */ /* 0x000fe20000000000 */
[----:B0123--:R-:W-:-:S04]  /*2ab0*/  MOV R5, UR4 ;  /* 0x0000000400057c02 */ /* 0x00ffc80008000f00 */
[----:B------:R-:W-:-:S13]  /*2ac0*/  ISETP.NE.AND P1, PT, R20, R5, PT ;  /* 0x000000051400720c */ /* 0x000fda0003f25270 */
[----:B------:R-:W-:Y:S05]  /*2ad0*/  @P1 BRA `(.L_x_42) ;  /* 0xfffffff000b01947 */ /* 0x000fea000383ffff */
[----:B------:R-:W-:Y:S05]  /*2ae0*/  BSYNC.RECONVERGENT B0 ;  /* 0x0000000000007941 */ /* 0x000fea0003800200 */
.L_x_31:
[----:B------:R-:W-:Y:S05]  /*2af0*/  @P0 BRA `(.L_x_43) ;  /* 0xfffffff000900947 */ /* 0x000fea000383ffff */
[----:B------:R-:W-:Y:S05]  /*2b00*/  BSYNC.RECONVERGENT B1 ;  /* 0x0000000000017941 */ /* 0x000fea0003800200 */
.L_x_30:
[----:B------:R-:W-:Y:S01]  /*2b10*/  ISETP.GE.AND P0, PT, R5, 0x1, PT ;  /* 0x000000010500780c */ /* 0x000fe20003f06270 */
[----:B------:R-:W-:Y:S01]  /*2b20*/  BSSY.RECONVERGENT B0, `(.L_x_44) ;  /* 0x00000de000007945 */ /* 0x000fe20003800200 */
[----:B------:R-:W-:Y:S02]  /*2b30*/  IMAD R0, R2, R27, RZ ;  /* 0x0000001b02007224 */ /* 0x000fe400078e02ff */
[----:B------:R-:W-:-:S09]  /*2b40*/  P2R R26, PR, RZ, 0x1 ;  /* 0x00000001ff1a7803 */ /* 0x000fd20000000000 */
[----:B------:R-:W-:Y:S05]  /*2b50*/  @!P0 BRA `(.L_x_45) ;  /* 0x0000000c00688947 */ /* 0x000fea0003800000 */
[----:B------:R-:W-:-:S07]  /*2b60*/  IMAD.MOV.U32 R3, RZ, RZ, RZ ;  /* 0x000000ffff037224 */ /* 0x000fce00078e00ff */
.L_x_56:
[----:B0-----:R-:W0:Y:S01]  /*2b70*/  LDCU UR4, c[0x0][0x3ac] ;  /* 0x00007580ff0477ac */ /* 0x001e220008000800 */
[----:B------:R-:W-:Y:S01]  /*2b80*/  ISETP.GE.U32.AND P1, PT, R34, 0xf, PT ;  /* 0x0000000f2200780c */ /* 0x000fe20003f26070 */
[----:B------:R-:W-:Y:S01]  /*2b90*/  BSSY.RECONVERGENT B1, `(.L_x_46) ;  /* 0x0000057000017945 */ /* 0x000fe20003800200 */
[----:B----4-:R-:W-:Y:S02]  /*2ba0*/  IMAD.MOV.U32 R13, RZ, RZ, RZ ;  /* 0x000000ffff0d7224 */ /* 0x010fe400078e00ff */
[C---:B0-----:R-:W-:Y:S01]  /*2bb0*/  IMAD R12, R3.reuse, UR4, RZ ;  /* 0x00000004030c7c24 */ /* 0x041fe2000f8e02ff */
[----:B------:R-:W-:-:S04]  /*2bc0*/  IADD3 R3, PT, PT, R3, 0x1, RZ ;  /* 0x0000000103037810 */ /* 0x000fc80007ffe0ff */
[----:B------:R-:W-:-:S04]  /*2bd0*/  ISETP.NE.AND P0, PT, R3, UR4, PT ;  /* 0x0000000403007c0c */ /* 0x000fc8000bf05270 */
[----:B-123--:R-:W-:Y:S09]  /*2be0*/  @!P1 BRA `(.L_x_47) ;  /* 0x0000000400449947 */ /* 0x00eff20003800000 */
[----:B------:R-:W-:Y:S01]  /*2bf0*/  BSSY.RECONVERGENT B2, `(.L_x_48) ;  /* 0x000004f000027945 */ /* 0x000fe20003800200 */
[----:B------:R-:W-:-:S07]  /*2c00*/  MOV R11, RZ ;  /* 0x000000ff000b7202 */ /* 0x000fce0000000f00 */
.L_x_49:
[----:B0-----:R-:W0:Y:S01]  /*2c10*/  LDC.64 R4, c[0x0][0x388] ;  /* 0x0000e200ff047b82 */ /* 0x001e220000000a00 */
[----:B------:R-:W-:Y:S01]  /*2c20*/  IMAD.IADD R13, R12, 0x1, R11 ;  /* 0x000000010c0d7824 */ /* 0x000fe200078e020b */
[----:B------:R-:W1:Y:S03]  /*2c30*/  LDCU.64 UR4, c[0x0][0x388] ;  /* 0x00007100ff0477ac */ /* 0x000e660008000a00 */
[----:B------:R-:W-:Y:S01]  /*2c40*/  IMAD.WIDE.U32 R6, R13, 0x4, R22 ;  /* 0x000000040d067825 */ /* 0x000fe200078e0016 */
[----:B------:R-:W-:-:S04]  /*2c50*/  IADD3 R9, PT, PT, R0, R13, RZ ;  /* 0x0000000d00097210 */ /* 0x000fc80007ffe0ff */
[----:B------:R-:W2:Y:S04]  /*2c60*/  LD.E R15, desc[UR36][R6.64] ;  /* 0x00000024060f7980 */ /* 0x000ea8000c101900 */
[----:B------:R-:W3:Y:S01]  /*2c70*/  LD.E R21, desc[UR36][R6.64+0xc] ;  /* 0x00000c2406157980 */ /* 0x000ee2000c101900 */
[----:B0-----:R-:W-:-:S06]  /*2c80*/  IMAD.WIDE.U32 R8, R9, 0x4, R4 ;  /* 0x0000000409087825 */ /* 0x001fcc00078e0004 */
[----:B------:R-:W2:Y:S01]  /*2c90*/  LDG.E R8, desc[UR36][R8.64] ;  /* 0x0000002408087981 */ /* 0x000ea2000c1e1900 */
[----:B------:R-:W-:-:S05]  /*2ca0*/  IADD3 R13, P1, PT, R0, R13, RZ ;  /* 0x0000000d000d7210 */ /* 0x000fca0007f3e0ff */
[----:B------:R-:W-:Y:S01]  /*2cb0*/  IMAD.X R10, RZ, RZ, RZ, P1 ;  /* 0x000000ffff0a7224 */ /* 0x000fe200008e06ff */
[C---:B-1----:R-:W-:Y:S01]  /*2cc0*/  LEA R4, P1, R13.reuse, UR4, 0x2 ;  /* 0x000000040d047c11 */ /* 0x042fe2000f8210ff */
[----:B------:R-:W4:Y:S03]  /*2cd0*/  LD.E R9, desc[UR36][R6.64+0x8] ;  /* 0x0000082406097980 */ /* 0x000f26000c101900 */
[----:B------:R-:W-:Y:S02]  /*2ce0*/  LEA.HI.X R5, R13, UR5, R10, 0x2, P1 ;  /* 0x000000050d057c11 */ /* 0x000fe400088f140a */
[----:B------:R-:W5:Y:S01]  /*2cf0*/  LD.E R13, desc[UR36][R6.64+0x4] ;  /* 0x00000424060d7980 */ /* 0x000f62000c101900 */
[----:B--2---:R-:W-:-:S05]  /*2d00*/  FADD R15, R8, -R15 ;  /* 0x8000000f080f7221 */ /* 0x004fca0000000000 */
[----:B------:R0:W-:Y:S04]  /*2d10*/  ST.E desc[UR36][R6.64], R15 ;  /* 0x0000000f06007985 */ /* 0x0001e8000c101924 */
[----:B------:R-:W5:Y:S04]  /*2d20*/  LDG.E R10, desc[UR36][R4.64+0x4] ;  /* 0x00000424040a7981 */ /* 0x000f68000c1e1900 */
[----:B0-----:R-:W2:Y:S01]  /*2d30*/  LD.E R15, desc[UR36][R6.64+0x10] ;  /* 0x00001024060f7980 */ /* 0x001ea2000c101900 */
[----:B-----5:R-:W-:-:S05]  /*2d40*/  FADD R13, R10, -R13 ;  /* 0x8000000d0a0d7221 */ /* 0x020fca0000000000 */
[----:B------:R0:W-:Y:S04]  /*2d50*/  ST.E desc[UR36][R6.64+0x4], R13 ;  /* 0x0000040d06007985 */ /* 0x0001e8000c101924 */
[----:B------:R-:W4:Y:S04]  /*2d60*/  LDG.E R8, desc[UR36][R4.64+0x8] ;  /* 0x0000082404087981 */ /* 0x000f28000c1e1900 */
[----:B0-----:R-:W5:Y:S01]  /*2d70*/  LD.E R13, desc[UR36][R6.64+0x14] ;  /* 0x00001424060d7980 */ /* 0x001f62000c101900 */
[----:B----4-:R-:W-:-:S05]  /*2d80*/  FADD R9, R8, -R9 ;  /* 0x8000000908097221 */ /* 0x010fca0000000000 */
[----:B------:R0:W-:Y:S04]  /*2d90*/  ST.E desc[UR36][R6.64+0x8], R9 ;  /* 0x0000080906007985 */ /* 0x0001e8000c101924 */
[----:B------:R-:W3:Y:S04]  /*2da0*/  LDG.E R8, desc[UR36][R4.64+0xc] ;  /* 0x00000c2404087981 */ /* 0x000ee8000c1e1900 */
[----:B0-----:R-:W4:Y:S01]  /*2db0*/  LD.E R9, desc[UR36][R6.64+0x18] ;  /* 0x0000182406097980 */ /* 0x001f22000c101900 */
[----:B---3--:R-:W-:-:S05]  /*2dc0*/  FADD R21, R8, -R21 ;  /* 0x8000001508157221 */ /* 0x008fca0000000000 */
[----:B------:R0:W-:Y:S04]  /*2dd0*/  ST.E desc[UR36][R6.64+0xc], R21 ;  /* 0x00000c1506007985 */ /* 0x0001e8000c101924 */
[----:B------:R-:W2:Y:S04]  /*2de0*/  LDG.E R8, desc[UR36][R4.64+0x10] ;  /* 0x0000102404087981 */ /* 0x000ea8000c1e1900 */
[----:B0-----:R-:W3:Y:S01]  /*2df0*/  LD.E R21, desc[UR36][R6.64+0x1c] ;  /* 0x00001c2406157980 */ /* 0x001ee2000c101900 */
        /* <DEDUP_REMOVED lines=34> */
[----:B------:R-:W5:Y:S02]  /*3020*/  LDG.E R8, desc[UR36][R4.64+0x34] ;  /* 0x0000342404087981 */ /* 0x000f64000c1e1900 */
[----:B-----5:R-:W-:-:S05]  /*3030*/  FADD R13, R8, -R13 ;  /* 0x8000000d080d7221 */ /* 0x020fca0000000000 */
[----:B------:R0:W-:Y:S04]  /*3040*/  ST.E desc[UR36][R6.64+0x34], R13 ;  /* 0x0000340d06007985 */ /* 0x0001e8000c101924 */
[----:B------:R-:W4:Y:S02]  /*3050*/  LDG.E R8, desc[UR36][R4.64+0x38] ;  /* 0x0000382404087981 */ /* 0x000f24000c1e1900 */
[----:B----4-:R-:W-:-:S05]  /*3060*/  FADD R9, R8, -R9 ;  /* 0x8000000908097221 */ /* 0x010fca0000000000 */
[----:B------:R0:W-:Y:S04]  /*3070*/  ST.E desc[UR36][R6.64+0x38], R9 ;  /* 0x0000380906007985 */ /* 0x0001e8000c101924 */
[----:B------:R-:W3:Y:S01]  /*3080*/  LDG.E R8, desc[UR36][R4.64+0x3c] ;  /* 0x00003c2404087981 */ /* 0x000ee2000c1e1900 */
[----:B------:R-:W-:-:S04]  /*3090*/  IADD3 R11, PT, PT, R11, 0x10, RZ ;  /* 0x000000100b0b7810 */ /* 0x000fc80007ffe0ff */
[----:B------:R-:W-:Y:S01]  /*30a0*/  ISETP.NE.AND P1, PT, R11, R28, PT ;  /* 0x0000001c0b00720c */ /* 0x000fe20003f25270 */
[----:B---3--:R-:W-:-:S05]  /*30b0*/  FADD R21, R8, -R21 ;  /* 0x8000001508157221 */ /* 0x008fca0000000000 */
[----:B------:R0:W-:Y:S07]  /*30c0*/  ST.E desc[UR36][R6.64+0x3c], R21 ;  /* 0x00003c1506007985 */ /* 0x0001ee000c101924 */
[----:B------:R-:W-:Y:S05]  /*30d0*/  @P1 BRA `(.L_x_49) ;  /* 0xfffffff800cc1947 */ /* 0x000fea000383ffff */
[----:B------:R-:W-:Y:S05]  /*30e0*/  BSYNC.RECONVERGENT B2 ;  /* 0x0000000000027941 */ /* 0x000fea0003800200 */
.L_x_48:
[----:B0-----:R-:W-:-:S07]  /*30f0*/  IMAD.MOV.U32 R13, RZ, RZ, R28 ;  /* 0x000000ffff0d7224 */ /* 0x001fce00078e001c */
.L_x_47:
[----:B------:R-:W-:Y:S05]  /*3100*/  BSYNC.RECONVERGENT B1 ;  /* 0x0000000000017941 */ /* 0x000fea0003800200 */
.L_x_46:
[----:B------:R-:W-:Y:S01]  /*3110*/  ISETP.NE.AND P1, PT, R31, RZ, PT ;  /* 0x000000ff1f00720c */ /* 0x000fe20003f25270 */
[----:B------:R-:W-:-:S12]  /*3120*/  BSSY.RECONVERGENT B1, `(.L_x_50) ;  /* 0x000007c000017945 */ /* 0x000fd80003800200 */
[----:B------:R-:W-:Y:S05]  /*3130*/  @!P1 BRA `(.L_x_51) ;  /* 0x0000000400e89947 */ /* 0x000fea0003800000 */
[----:B------:R-:W-:Y:S01]  /*3140*/  IADD3 R4, PT, PT, R31, -0x1, RZ ;  /* 0xffffffff1f047810 */ /* 0x000fe20007ffe0ff */
[----:B------:R-:W-:Y:S01]  /*3150*/  BSSY.RECONVERGENT B2, `(.L_x_52) ;  /* 0x0000033000027945 */ /* 0x000fe20003800200 */
[----:B------:R-:W-:Y:S02]  /*3160*/  ISETP.NE.AND P1, PT, R33, RZ, PT ;  /* 0x000000ff2100720c */ /* 0x000fe40003f25270 */
[----:B------:R-:W-:-:S13]  /*3170*/  ISETP.GE.U32.AND P2, PT, R4, 0x7, PT ;  /* 0x000000070400780c */ /* 0x000fda0003f46070 */
[----:B------:R-:W-:Y:S05]  /*3180*/  @!P2 BRA `(.L_x_53) ;  /* 0x0000000000bca947 */ /* 0x000fea0003800000 */
[----:B------:R-:W0:Y:S01]  /*3190*/  LDC.64 R6, c[0x0][0x388] ;  /* 0x0000e200ff067b82 */ /* 0x000e220000000a00 */
[----:B------:R-:W-:Y:S01]  /*31a0*/  IMAD.IADD R5, R12, 0x1, R13 ;  /* 0x000000010c057824 */ /* 0x000fe200078e020d */
[----:B------:R-:W1:Y:S04]  /*31b0*/  LDCU.64 UR4, c[0x0][0x388] ;  /* 0x00007100ff0477ac */ /* 0x000e680008000a00 */
[----:B------:R-:W-:Y:S01]  /*31c0*/  IADD3 R11, PT, PT, R0, R5, RZ ;  /* 0x00000005000b7210 */ /* 0x000fe20007ffe0ff */
[----:B------:R-:W-:-:S05]  /*31d0*/  IMAD.WIDE.U32 R4, R5, 0x4, R22 ;  /* 0x0000000405047825 */ /* 0x000fca00078e0016 */
[----:B------:R-:W2:Y:S01]  /*31e0*/  LD.E R15, desc[UR36][R4.64] ;  /* 0x00000024040f7980 */ /* 0x000ea2000c101900 */
[----:B0-----:R-:W-:-:S06]  /*31f0*/  IMAD.WIDE.U32 R10, R11, 0x4, R6 ;  /* 0x000000040b0a7825 */ /* 0x001fcc00078e0006 */
[----:B------:R-:W2:Y:S01]  /*3200*/  LDG.E R10, desc[UR36][R10.64] ;  /* 0x000000240a0a7981 */ /* 0x000ea2000c1e1900 */
[----:B------:R-:W-:-:S04]  /*3210*/  IADD3 R7, P2, PT, R12, R13, RZ ;  /* 0x0000000d0c077210 */ /* 0x000fc80007f5e0ff */
[----:B------:R-:W-:Y:S01]  /*3220*/  IADD3 R9, P3, PT, R0, R7, RZ ;  /* 0x0000000700097210 */ /* 0x000fe20007f7e0ff */
[----:B------:R-:W-:Y:S01]  /*3230*/  IMAD.X R20, RZ, RZ, RZ, P2 ;  /* 0x000000ffff147224 */ /* 0x000fe200010e06ff */
[----:B------:R-:W-:-:S04]  /*3240*/  LEA R6, P2, R7, R22, 0x2 ;  /* 0x0000001607067211 */ /* 0x000fc800078410ff */
[----:B------:R-:W-:Y:S02]  /*3250*/  IADD3.X R14, PT, PT, RZ, R20, RZ, P3, !PT ;  /* 0x00000014ff0e7210 */ /* 0x000fe40001ffe4ff */
[----:B-1----:R-:W-:Y:S02]  /*3260*/  LEA R8, P3, R9, UR4, 0x2 ;  /* 0x0000000409087c11 */ /* 0x002fe4000f8610ff */
[----:B------:R-:W-:Y:S02]  /*3270*/  LEA.HI.X R7, R7, R23, R20, 0x2, P2 ;  /* 0x0000001707077211 */ /* 0x000fe400010f1414 */
[----:B------:R-:W-:Y:S01]  /*3280*/  LEA.HI.X R9, R9, UR5, R14, 0x2, P3 ;  /* 0x0000000509097c11 */ /* 0x000fe200098f140e */
[----:B--2---:R-:W-:-:S05]  /*3290*/  FADD R15, R10, -R15 ;  /* 0x8000000f0a0f7221 */ /* 0x004fca0000000000 */
[----:B------:R0:W-:Y:S04]  /*32a0*/  ST.E desc[UR36][R4.64], R15 ;  /* 0x0000000f04007985 */ /* 0x0001e8000c101924 */
[----:B------:R-:W2:Y:S04]  /*32b0*/  LDG.E R10, desc[UR36][R8.64+0x4] ;  /* 0x00000424080a7981 */ /* 0x000ea8000c1e1900 */
[----:B------:R-:W2:Y:S04]  /*32c0*/  LD.E R11, desc[UR36][R6.64+0x4] ;  /* 0x00000424060b7980 */ /* 0x000ea8000c101900 */
[----:B------:R-:W3:Y:S04]  /*32d0*/  LD.E R21, desc[UR36][R6.64+0x8] ;  /* 0x0000082406157980 */ /* 0x000ee8000c101900 */
[----:B------:R-:W4:Y:S04]  /*32e0*/  LD.E R35, desc[UR36][R6.64+0xc] ;  /* 0x00000c2406237980 */ /* 0x000f28000c101900 */
[----:B0-----:R-:W5:Y:S04]  /*32f0*/  LD.E R5, desc[UR36][R6.64+0x10] ;  /* 0x0000102406057980 */ /* 0x001f68000c101900 */
[----:B------:R-:W5:Y:S01]  /*3300*/  LD.E R15, desc[UR36][R6.64+0x18] ;  /* 0x00001824060f7980 */ /* 0x000f62000c101900 */
[----:B--2---:R-:W-:-:S05]  /*3310*/  FADD R11, R10, -R11 ;  /* 0x8000000b0a0b7221 */ /* 0x004fca0000000000 */
[----:B------:R0:W-:Y:S04]  /*3320*/  ST.E desc[UR36][R6.64+0x4], R11 ;  /* 0x0000040b06007985 */ /* 0x0001e8000c101924 */
[----:B------:R-:W3:Y:S04]  /*3330*/  LDG.E R10, desc[UR36][R8.64+0x8] ;  /* 0x00000824080a7981 */ /* 0x000ee8000c1e1900 */
[----:B0-----:R-:W2:Y:S01]  /*3340*/  LD.E R11, desc[UR36][R6.64+0x14] ;  /* 0x00001424060b7980 */ /* 0x001ea2000c101900 */
[----:B---3--:R-:W-:-:S05]  /*3350*/  FADD R21, R10, -R21 ;  /* 0x800000150a157221 */ /* 0x008fca0000000000 */
[----:B------:R0:W-:Y:S04]  /*3360*/  ST.E desc[UR36][R6.64+0x8], R21 ;  /* 0x0000081506007985 */ /* 0x0001e8000c101924 */
[----:B------:R-:W4:Y:S04]  /*3370*/  LDG.E R10, desc[UR36][R8.64+0xc] ;  /* 0x00000c24080a7981 */ /* 0x000f28000c1e1900 */
[----:B0-----:R-:W3:Y:S01]  /*3380*/  LD.E R21, desc[UR36][R6.64+0x1c] ;  /* 0x00001c2406157980 */ /* 0x001ee2000c101900 */
[----:B----4-:R-:W-:-:S05]  /*3390*/  FADD R35, R10, -R35 ;  /* 0x800000230a237221 */ /* 0x010fca0000000000 */
[----:B------:R0:W-:Y:S04]  /*33a0*/  ST.E desc[UR36][R6.64+0xc], R35 ;  /* 0x00000c2306007985 */ /* 0x0001e8000c101924 */
[----:B------:R-:W5:Y:S02]  /*33b0*/  LDG.E R4, desc[UR36][R8.64+0x10] ;  /* 0x0000102408047981 */ /* 0x000f64000c1e1900 */
[----:B-----5:R-:W-:-:S05]  /*33c0*/  FADD R5, R4, -R5 ;  /* 0x8000000504057221 */ /* 0x020fca0000000000 */
[----:B------:R0:W-:Y:S04]  /*33d0*/  ST.E desc[UR36][R6.64+0x10], R5 ;  /* 0x0000100506007985 */ /* 0x0001e8000c101924 */
[----:B------:R-:W2:Y:S02]  /*33e0*/  LDG.E R4, desc[UR36][R8.64+0x14] ;  /* 0x0000142408047981 */ /* 0x000ea4000c1e1900 */
[----:B--2---:R-:W-:-:S05]  /*33f0*/  FADD R11, R4, -R11 ;  /* 0x8000000b040b7221 */ /* 0x004fca0000000000 */
[----:B------:R0:W-:Y:S04]  /*3400*/  ST.E desc[UR36][R6.64+0x14], R11 ;  /* 0x0000140b06007985 */ /* 0x0001e8000c101924 */
[----:B------:R-:W2:Y:S02]  /*3410*/  LDG.E R4, desc[UR36][R8.64+0x18] ;  /* 0x0000182408047981 */ /* 0x000ea4000c1e1900 */
[----:B--2---:R-:W-:-:S05]  /*3420*/  FADD R15, R4, -R15 ;  /* 0x8000000f040f7221 */ /* 0x004fca0000000000 */
[----:B------:R0:W-:Y:S04]  /*3430*/  ST.E desc[UR36][R6.64+0x18], R15 ;  /* 0x0000180f06007985 */ /* 0x0001e8000c101924 */
[----:B------:R-:W3:Y:S01]  /*3440*/  LDG.E R4, desc[UR36][R8.64+0x1c] ;  /* 0x00001c2408047981 */ /* 0x000ee2000c1e1900 */
[----:B------:R-:W-:Y:S02]  /*3450*/  VIADD R13, R13, 0x8 ;  /* 0x000000080d0d7836 */ /* 0x000fe40000000000 */
[----:B---3--:R-:W-:-:S05]  /*3460*/  FADD R21, R4, -R21 ;  /* 0x8000001504157221 */ /* 0x008fca0000000000 */
[----:B------:R0:W-:Y:S02]  /*3470*/  ST.E desc[UR36][R6.64+0x1c], R21 ;  /* 0x00001c1506007985 */ /* 0x0001e4000c101924 */
.L_x_53:
[----:B------:R-:W-:Y:S05]  /*3480*/  BSYNC.RECONVERGENT B2 ;  /* 0x0000000000027941 */ /* 0x000fea0003800200 */
.L_x_52:
[----:B------:R-:W-:Y:S05]  /*3490*/  @!P1 BRA `(.L_x_51) ;  /* 0x0000000400109947 */ /* 0x000fea0003800000 */
[----:B------:R-:W-:Y:S01]  /*34a0*/  IADD3 R4, PT, PT, R33, -0x1, RZ ;  /* 0xffffffff21047810 */ /* 0x000fe20007ffe0ff */
[----:B------:R-:W-:Y:S01]  /*34b0*/  BSSY.RECONVERGENT B2, `(.L_x_54) ;  /* 0x0000023000027945 */ /* 0x000fe20003800200 */
[----:B------:R-:W-:Y:S02]  /*34c0*/  ISETP.NE.AND P1, PT, R32, RZ, PT ;  /* 0x000000ff2000720c */ /* 0x000fe40003f25270 */
[----:B------:R-:W-:-:S13]  /*34d0*/  ISETP.GE.U32.AND P2, PT, R4, 0x3, PT ;  /* 0x000000030400780c */ /* 0x000fda0003f46070 */
[----:B------:R-:W-:Y:S05]  /*34e0*/  @!P2 BRA `(.L_x_55) ;  /* 0x00000000007ca947 */ /* 0x000fea0003800000 */
[----:B0-----:R-:W0:Y:S01]  /*34f0*/  LDC.64 R10, c[0x0][0x388] ;  /* 0x0000e200ff0a7b82 */ /* 0x001e220000000a00 */
        /* <DEDUP_REMOVED lines=12> */
[C---:B-1----:R-:W-:Y:S02]  /*35c0*/  LEA R8, P3, R14.reuse, UR4, 0x2 ;  /* 0x000000040e087c11 */ /* 0x042fe4000f8610ff */
[----:B------:R-:W-:Y:S02]  /*35d0*/  LEA.HI.X R7, R7, R23, R9, 0x2, P2 ;  /* 0x0000001707077211 */ /* 0x000fe400010f1409 */
[----:B------:R-:W-:Y:S01]  /*35e0*/  LEA.HI.X R9, R14, UR5, R21, 0x2, P3 ;  /* 0x000000050e097c11 */ /* 0x000fe200098f1415 */
[----:B--2---:R-:W-:-:S05]  /*35f0*/  FADD R15, R10, -R15 ;  /* 0x8000000f0a0f7221 */ /* 0x004fca0000000000 */
[----:B------:R1:W-:Y:S04]  /*3600*/  ST.E desc[UR36][R4.64], R15 ;  /* 0x0000000f04007985 */ /* 0x0003e8000c101924 */
[----:B------:R-:W2:Y:S04]  /*3610*/  LDG.E R10, desc[UR36][R8.64+0x4] ;  /* 0x00000424080a7981 */ /* 0x000ea8000c1e1900 */
[----:B------:R-:W2:Y:S04]  /*3620*/  LD.E R11, desc[UR36][R6.64+0x4] ;  /* 0x00000424060b7980 */ /* 0x000ea8000c101900 */
[----:B------:R-:W3:Y:S04]  /*3630*/  LD.E R21, desc[UR36][R6.64+0x8] ;  /* 0x0000082406157980 */ /* 0x000ee8000c101900 */
[----:B------:R-:W4:Y:S01]  /*3640*/  LD.E R35, desc[UR36][R6.64+0xc] ;  /* 0x00000c2406237980 */ /* 0x000f22000c101900 */
[----:B--2---:R-:W-:-:S05]  /*3650*/  FADD R11, R10, -R11 ;  /* 0x8000000b0a0b7221 */ /* 0x004fca0000000000 */
[----:B------:R1:W-:Y:S04]  /*3660*/  ST.E desc[UR36][R6.64+0x4], R11 ;  /* 0x0000040b06007985 */ /* 0x0003e8000c101924 */
[----:B------:R-:W3:Y:S02]  /*3670*/  LDG.E R10, desc[UR36][R8.64+0x8] ;  /* 0x00000824080a7981 */ /* 0x000ee4000c1e1900 */
[----:B---3--:R-:W-:-:S05]  /*3680*/  FADD R21, R10, -R21 ;  /* 0x800000150a157221 */ /* 0x008fca0000000000 */
[----:B------:R1:W-:Y:S04]  /*3690*/  ST.E desc[UR36][R6.64+0x8], R21 ;  /* 0x0000081506007985 */ /* 0x0003e8000c101924 */
[----:B------:R-:W4:Y:S01]  /*36a0*/  LDG.E R10, desc[UR36][R8.64+0xc] ;  /* 0x00000c24080a7981 */ /* 0x000f22000c1e1900 */
[----:B------:R-:W-:Y:S02]  /*36b0*/  VIADD R13, R13, 0x4 ;  /* 0x000000040d0d7836 */ /* 0x000fe40000000000 */
[----:B----4-:R-:W-:-:S05]  /*36c0*/  FADD R35, R10, -R35 ;  /* 0x800000230a237221 */ /* 0x010fca0000000000 */
[----:B------:R1:W-:Y:S02]  /*36d0*/  ST.E desc[UR36][R6.64+0xc], R35 ;  /* 0x00000c2306007985 */ /* 0x0003e4000c101924 */
.L_x_55:
[----:B------:R-:W-:Y:S05]  /*36e0*/  BSYNC.RECONVERGENT B2 ;  /* 0x0000000000027941 */ /* 0x000fea0003800200 */
.L_x_54:
[----:B------:R-:W-:Y:S05]  /*36f0*/  @!P1 BRA `(.L_x_51) ;  /* 0x0000000000789947 */ /* 0x000fea0003800000 */
[----:B01----:R-:W0:Y:S01]  /*3700*/  LDC.64 R4, c[0x0][0x388] ;  /* 0x0000e200ff047b82 */ /* 0x003e220000000a00 */
[----:B------:R-:W-:-:S05]  /*3710*/  IADD3 R7, PT, PT, R12, R13, RZ ;  /* 0x0000000d0c077210 */ /* 0x000fca0007ffe0ff */
[----:B------:R-:W-:Y:S02]  /*3720*/  IMAD.IADD R9, R0, 0x1, R7 ;  /* 0x0000000100097824 */ /* 0x000fe400078e0207 */
[----:B------:R-:W-:-:S04]  /*3730*/  IMAD.WIDE.U32 R6, R7, 0x4, R22 ;  /* 0x0000000407067825 */ /* 0x000fc800078e0016 */
[----:B0-----:R-:W-:Y:S02]  /*3740*/  IMAD.WIDE.U32 R4, R9, 0x4, R4 ;  /* 0x0000000409047825 */ /* 0x001fe400078e0004 */
[----:B------:R-:W2:Y:S04]  /*3750*/  LD.E R9, desc[UR36][R6.64] ;  /* 0x0000002406097980 */ /* 0x000ea8000c101900 */
[----:B------:R-:W2:Y:S01]  /*3760*/  LDG.E R4, desc[UR36][R4.64] ;  /* 0x0000002404047981 */ /* 0x000ea2000c1e1900 */
[----:B------:R-:W-:Y:S01]  /*3770*/  ISETP.NE.AND P1, PT, R32, 0x1, PT ;  /* 0x000000012000780c */ /* 0x000fe20003f25270 */
[----:B--2---:R-:W-:-:S05]  /*3780*/  FADD R9, R4, -R9 ;  /* 0x8000000904097221 */ /* 0x004fca0000000000 */
[----:B------:R2:W-:Y:S07]  /*3790*/  ST.E desc[UR36][R6.64], R9 ;  /* 0x0000000906007985 */ /* 0x0005ee000c101924 */
[----:B------:R-:W-:Y:S05]  /*37a0*/  @!P1 BRA `(.L_x_51) ;  /* 0x00000000004c9947 */ /* 0x000fea0003800000 */
[----:B------:R-:W0:Y:S01]  /*37b0*/  LDCU.64 UR4, c[0x0][0x388] ;  /* 0x00007100ff0477ac */ /* 0x000e220008000a00 */
[----:B------:R-:W-:-:S04]  /*37c0*/  IADD3 R5, P1, PT, R12, R13, RZ ;  /* 0x0000000d0c057210 */ /* 0x000fc80007f3e0ff */
[----:B--2---:R-:W-:Y:S02]  /*37d0*/  IADD3.X R9, PT, PT, RZ, RZ, RZ, P1, !PT ;  /* 0x000000ffff097210 */ /* 0x004fe40000ffe4ff */
[----:B------:R-:W-:Y:S02]  /*37e0*/  IADD3 R7, P1, PT, R0, R5, RZ ;  /* 0x0000000500077210 */ /* 0x000fe40007f3e0ff */
[----:B------:R-:W-:-:S03]  /*37f0*/  LEA R4, P2, R5, R22, 0x2 ;  /* 0x0000001605047211 */ /* 0x000fc600078410ff */
[--C-:B------:R-:W-:Y:S01]  /*3800*/  IMAD.X R8, RZ, RZ, R9.reuse, P1 ;  /* 0x000000ffff087224 */ /* 0x100fe200008e0609 */
[----:B------:R-:W-:Y:S02]  /*3810*/  LEA.HI.X R5, R5, R23, R9, 0x2, P2 ;  /* 0x0000001705057211 */ /* 0x000fe400010f1409 */
[----:B0-----:R-:W-:-:S03]  /*3820*/  LEA R6, P1, R7, UR4, 0x2 ;  /* 0x0000000407067c11 */ /* 0x001fc6000f8210ff */
[----:B------:R-:W2:Y:S01]  /*3830*/  LD.E R9, desc[UR36][R4.64+0x4] ;  /* 0x0000042404097980 */ /* 0x000ea2000c101900 */
[----:B------:R-:W-:-:S05]  /*3840*/  LEA.HI.X R7, R7, UR5, R8, 0x2, P1 ;  /* 0x0000000507077c11 */ /* 0x000fca00088f1408 */
[----:B------:R-:W2:Y:S01]  /*3850*/  LDG.E R8, desc[UR36][R6.64+0x4] ;  /* 0x0000042406087981 */ /* 0x000ea2000c1e1900 */
[----:B------:R-:W-:Y:S01]  /*3860*/  ISETP.NE.AND P1, PT, R32, 0x2, PT ;  /* 0x000000022000780c */ /* 0x000fe20003f25270 */
[----:B--2---:R-:W-:-:S05]  /*3870*/  FADD R9, R8, -R9 ;  /* 0x8000000908097221 */ /* 0x004fca0000000000 */
[----:B------:R3:W-:Y:S07]  /*3880*/  ST.E desc[UR36][R4.64+0x4], R9 ;  /* 0x0000040904007985 */ /* 0x0007ee000c101924 */
[----:B------:R-:W-:Y:S05]  /*3890*/  @!P1 BRA `(.L_x_51) ;  /* 0x0000000000109947 */ /* 0x000fea0003800000 */
[----:B------:R-:W2:Y:S04]  /*38a0*/  LDG.E R6, desc[UR36][R6.64+0x8] ;  /* 0x0000082406067981 */ /* 0x000ea8000c1e1900 */
[----:B---3--:R-:W2:Y:S02]  /*38b0*/  LD.E R9, desc[UR36][R4.64+0x8] ;  /* 0x0000082404097980 */ /* 0x008ea4000c101900 */
[----:B--2---:R-:W-:-:S05]  /*38c0*/  FADD R9, R6, -R9 ;  /* 0x8000000906097221 */ /* 0x004fca0000000000 */
[----:B------:R4:W-:Y:S02]  /*38d0*/  ST.E desc[UR36][R4.64+0x8], R9 ;  /* 0x0000080904007985 */ /* 0x0009e4000c101924 */
.L_x_51:
[----:B------:R-:W-:Y:S05]  /*38e0*/  BSYNC.RECONVERGENT B1 ;  /* 0x0000000000017941 */ /* 0x000fea0003800200 */
.L_x_50:
[----:B------:R-:W-:Y:S05]  /*38f0*/  @P0 BRA `(.L_x_56) ;  /* 0xfffffff0009c0947 */ /* 0x000fea000383ffff */
.L_x_45:
[----:B------:R-:W-:Y:S05]  /*3900*/  BSYNC.RECONVERGENT B0 ;  /* 0x0000000000007941 */ /* 0x000fea0003800200 */
.L_x_44:
[----:B--234-:R-:W2:Y:S04]  /*3910*/  LD.E R9, desc[UR36][R22.64+0x4] ;  /* 0x0000042416097980 */ /* 0x01cea8000c101900 */
[----:B01----:R-:W2:Y:S04]  /*3920*/  LD.E R6, desc[UR36][R22.64+0x8] ;  /* 0x0000082416067980 */ /* 0x003ea8000c101900 */
[----:B------:R-:W3:Y:S04]  /*3930*/  LD.E R7, desc[UR36][R22.64] ;  /* 0x0000002416077980 */ /* 0x000ee8000c101900 */
[----:B------:R-:W3:Y:S01]  /*3940*/  LD.E R8, desc[UR36][R22.64+0xc] ;  /* 0x00000c2416087980 */ /* 0x000ee2000c101900 */
[----:B------:R-:W-:Y:S01]  /*3950*/  BSSY.RECONVERGENT B6, `(.L_x_57) ;  /* 0x0000024000067945 */ /* 0x000fe20003800200 */
[----:B--2---:R-:W-:-:S04]  /*3960*/  FMUL R0, R9, R6 ;  /* 0x0000000609007220 */ /* 0x004fc80000400000 */
[----:B---3--:R-:W-:-:S05]  /*3970*/  FFMA R5, R7, R8, -R0 ;  /* 0x0000000807057223 */ /* 0x008fca0000000800 */
[----:B------:R-:W-:-:S13]  /*3980*/  FSETP.NEU.AND P0, PT, R5, RZ, PT ;  /* 0x000000ff0500720b */ /* 0x000fda0003f0d000 */
[----:B------:R-:W-:Y:S05]  /*3990*/  @P0 BRA `(.L_x_58) ;  /* 0x0000000000240947 */ /* 0x000fea0003800000 */
[----:B------:R-:W-:Y:S01]  /*39a0*/  MOV R8, 0x0 ;  /* 0x0000000000087802 */ /* 0x000fe20000000f00 */
[----:B------:R-:W0:Y:S01]  /*39b0*/  LDCU.64 UR4, c[0x4][0x18] ;  /* 0x01000300ff0477ac */ /* 0x000e220008000a00 */
[----:B------:R-:W-:-:S04]  /*39c0*/  CS2R R6, SRZ ;  /* 0x0000000000067805 */ /* 0x000fc8000001ff00 */
[----:B------:R-:W1:Y:S01]  /*39d0*/  LDC.64 R8, c[0x4][R8] ;  /* 0x0100000008087b82 */ /* 0x000e620000000a00 */
[----:B0-----:R-:W-:Y:S01]  /*39e0*/  MOV R4, UR4 ;  /* 0x0000000400047c02 */ /* 0x001fe20008000f00 */
[----:B------:R-:W-:-:S07]  /*39f0*/  IMAD.U32 R5, RZ, RZ, UR5 ;  /* 0x00000005ff057e24 */ /* 0x000fce000f8e00ff */
[----:B------:R-:W-:-:S07]  /*3a00*/  LEPC R20, `(.L_x_59) ;  /* 0x000000001014794e */ /* 0x000fce0000000000 */
[----:B-1----:R-:W-:Y:S05]  /*3a10*/  CALL.ABS.NOINC R8 ;  /* 0x0000000008007343 */ /* 0x002fea0003c00000 */
.L_x_59:
[----:B------:R-:W-:Y:S05]  /*3a20*/  BRA `(.L_x_60) ;  /* 0x0000000000587947 */ /* 0x000fea0003800000 */
.L_x_58:
[----:B------:R-:W-:Y:S01]  /*3a30*/  IADD3 R0, PT, PT, R5, 0x1800000, RZ ;  /* 0x0180000005007810 */ /* 0x000fe20007ffe0ff */
[----:B------:R-:W-:Y:S03]  /*3a40*/  BSSY.RECONVERGENT B0, `(.L_x_61) ;  /* 0x000000c000007945 */ /* 0x000fe60003800200 */
[----:B------:R-:W-:-:S04]  /*3a50*/  LOP3.LUT R0, R0, 0x7f800000, RZ, 0xc0, !PT ;  /* 0x7f80000000007812 */ /* 0x000fc800078ec0ff */
[----:B------:R-:W-:-:S13]  /*3a60*/  ISETP.GT.U32.AND P0, PT, R0, 0x1ffffff, PT ;  /* 0x01ffffff0000780c */ /* 0x000fda0003f04070 */
[----:B------:R-:W-:Y:S05]  /*3a70*/  @P0 BRA `(.L_x_62) ;  /* 0x0000000000100947 */ /* 0x000fea0003800000 */
[----:B------:R-:W-:Y:S01]  /*3a80*/  IMAD.MOV.U32 R0, RZ, RZ, R5 ;  /* 0x000000ffff007224 */ /* 0x000fe200078e0005 */
[----:B------:R-:W-:-:S07]  /*3a90*/  MOV R4, 0x3ab0 ;  /* 0x00003ab000047802 */ /* 0x000fce0000000f00 */
[----:B------:R-:W-:Y:S05]  /*3aa0*/  CALL.REL.NOINC `($__internal_0_$__cuda_sm20_rcp_rn_f32_slowpath) ;  /* 0x0000004800b47944 */ /* 0x000fea0003c00000 */
[----:B------:R-:W-:Y:S05]  /*3ab0*/  BRA `(.L_x_63) ;  /* 0x0000000000107947 */ /* 0x000fea0003800000 */
.L_x_62:
[----:B------:R-:W0:Y:S02]  /*3ac0*/  MUFU.RCP R0, R5 ;  /* 0x0000000500007308 */ /* 0x000e240000001000 */
[----:B0-----:R-:W-:-:S04]  /*3ad0*/  FFMA R3, R5, R0, -1 ;  /* 0xbf80000005037423 */ /* 0x001fc80000000000 */
[----:B------:R-:W-:-:S04]  /*3ae0*/  FADD.FTZ R3, -R3, -RZ ;  /* 0x800000ff03037221 */ /* 0x000fc80000010100 */
[----:B------:R-:W-:-:S07]  /*3af0*/  FFMA R0, R0, R3, R0 ;  /* 0x0000000300007223 */ /* 0x000fce0000000000 */
.L_x_63:
[----:B------:R-:W-:Y:S05]  /*3b00*/  BSYNC.RECONVERGENT B0 ;  /* 0x0000000000007941 */ /* 0x000fea0003800200 */
.L_x_61:
        /* <DEDUP_REMOVED lines=8> */
.L_x_60:
[----:B------:R-:W-:Y:S05]  /*3b90*/  BSYNC.RECONVERGENT B6 ;  /* 0x0000000000067941 */ /* 0x000fea0003800200 */
.L_x_57:
[----:B------:R-:W1:Y:S01]  /*3ba0*/  LDCU UR4, c[0x0][0x3a8] ;  /* 0x00007500ff0477ac */ /* 0x000e620008000800 */
[----:B------:R-:W-:Y:S01]  /*3bb0*/  ISETP.NE.AND P0, PT, R26, RZ, PT ;  /* 0x000000ff1a00720c */ /* 0x000fe20003f05270 */
[----:B------:R-:W-:Y:S01]  /*3bc0*/  BSSY.RECONVERGENT B1, `(.L_x_64) ;  /* 0x00000a7000017945 */ /* 0x000fe20003800200 */
[----:B-1----:R-:W-:-:S06]  /*3bd0*/  UIADD3 UR4, UPT, UPT, UR4, -0x1, URZ ;  /* 0xffffffff04047890 */ /* 0x002fcc000fffe0ff */
[----:B------:R-:W-:-:S13]  /*3be0*/  ISETP.GE.OR P0, PT, R27, UR4, !P0 ;  /* 0x000000041b007c0c */ /* 0x000fda000c706670 */
[----:B------:R-:W-:Y:S05]  /*3bf0*/  @P0 BRA `(.L_x_65) ;  /* 0x00000008008c0947 */ /* 0x000fea0003800000 */
[----:B------:R-:W-:-:S07]  /*3c00*/  HFMA2 R0, -RZ, RZ, 0, 0 ;  /* 0x00000000ff007431 */ /* 0x000fce00000001ff */
.L_x_78:
[----:B0-----:R-:W0:Y:S01]  /*3c10*/  LDCU UR4, c[0x0][0x3ac] ;  /* 0x00007580ff0477ac */ /* 0x001e220008000800 */
[----:B------:R-:W-:Y:S01]  /*3c20*/  BSSY.RECONVERGENT B0, `(.L_x_66) ;  /* 0x000009f000007945 */ /* 0x000fe20003800200 */
[----:B------:R-:W-:Y:S01]  /*3c30*/  MOV R12, RZ ;  /* 0x000000ff000c7202 */ /* 0x000fe20000000f00 */
[C---:B0-----:R-:W-:Y:S02]  /*3c40*/  IMAD R3, R0.reuse, UR4, RZ ;  /* 0x0000000400037c24 */ /* 0x041fe4000f8e02ff */
[----:B------:R-:W-:-:S05]  /*3c50*/  VIADD R0, R0, 0x1 ;  /* 0x0000000100007836 */ /* 0x000fca0000000000 */
[----:B-123--:R-:W-:-:S13]  /*3c60*/  ISETP.NE.AND P0, PT, R0, UR4, PT ;  /* 0x0000000400007c0c */ /* 0x00efda000bf05270 */
.L_x_77:
[----:B-1----:R-:W-:Y:S01]  /*3c70*/  IMAD R9, R2, R27, RZ ;  /* 0x0000001b02097224 */ /* 0x002fe200078e02ff */
[----:B0-23--:R-:W-:Y:S01]  /*3c80*/  MOV R5, R25 ;  /* 0x0000001900057202 */ /* 0x00dfe20000000f00 */
[----:B------:R-:W-:Y:S01]  /*3c90*/  IMAD.MOV.U32 R4, RZ, RZ, R24 ;  /* 0x000000ffff047224 */ /* 0x000fe200078e0018 */
[----:B------:R-:W0:Y:S01]  /*3ca0*/  LDC R13, c[0x0][0x3ac] ;  /* 0x0000eb00ff0d7b82 */ /* 0x000e220000000800 */
[----:B------:R-:W-:Y:S01]  /*3cb0*/  ISETP.GE.U32.AND P2, PT, R34, 0x7, PT ;  /* 0x000000072200780c */ /* 0x000fe20003f46070 */
[----:B------:R-:W-:Y:S01]  /*3cc0*/  IMAD.IADD R14, R9, 0x1, R12 ;  /* 0x00000001090e7824 */ /* 0x000fe200078e020c */
[C---:B------:R-:W-:Y:S01]  /*3cd0*/  IADD3 R7, PT, PT, R12.reuse, R3, R9 ;  /* 0x000000030c077210 */ /* 0x040fe20007ffe009 */
[----:B------:R-:W-:Y:S01]  /*3ce0*/  BSSY.RECONVERGENT B2, `(.L_x_67) ;  /* 0x0000043000027945 */ /* 0x000fe20003800200 */
[----:B------:R-:W-:Y:S01]  /*3cf0*/  IADD3 R12, PT, PT, R12, 0x1, RZ ;  /* 0x000000010c0c7810 */ /* 0x000fe20007ffe0ff */
[----:B------:R-:W-:Y:S02]  /*3d00*/  HFMA2 R15, -RZ, RZ, 0, 0 ;  /* 0x00000000ff0f7431 */ /* 0x000fe400000001ff */
[----:B------:R-:W-:-:S02]  /*3d10*/  IMAD.MOV.U32 R20, RZ, RZ, RZ ;  /* 0x000000ffff147224 */ /* 0x000fc400078e00ff */
[----:B------:R-:W-:-:S05]  /*3d20*/  IMAD.WIDE.U32 R4, R7, 0x4, R4 ;  /* 0x0000000407047825 */ /* 0x000fca00078e0004 */
[----:B------:R1:W-:Y:S01]  /*3d30*/  ST.E desc[UR36][R4.64], RZ ;  /* 0x000000ff04007985 */ /* 0x0003e2000c101924 */
[----:B0-----:R-:W-:Y:S01]  /*3d40*/  ISETP.NE.AND P1, PT, R12, R13, PT ;  /* 0x0000000d0c00720c */ /* 0x001fe20003f25270 */
[----:B-1----:R-:W-:-:S12]  /*3d50*/  @!P2 BRA `(.L_x_68) ;  /* 0x0000000000eca947 */ /* 0x002fd80003800000 */
[----:B------:R-:W-:Y:S01]  /*3d60*/  BSSY.RECONVERGENT B3, `(.L_x_69) ;  /* 0x0000039000037945 */ /* 0x000fe20003800200 */
[----:B------:R-:W-:Y:S01]  /*3d70*/  IMAD.MOV.U32 R35, RZ, RZ, RZ ;  /* 0x000000ffff237224 */ /* 0x000fe200078e00ff */
[----:B------:R-:W-:-:S07]  /*3d80*/  MOV R15, RZ ;  /* 0x000000ff000f7202 */ /* 0x000fce0000000f00 */
.L_x_70:
[----:B0-----:R-:W0:Y:S01]  /*3d90*/  LDC.64 R6, c[0x0][0x390] ;  /* 0x0000e400ff067b82 */ /* 0x001e220000000a00 */
[----:B------:R-:W-:Y:S02]  /*3da0*/  IMAD R20, R35, R13, R14 ;  /* 0x0000000d23147224 */ /* 0x000fe400078e020e */
[----:B------:R-:W-:-:S04]  /*3db0*/  IMAD.IADD R11, R3, 0x1, R35 ;  /* 0x00000001030b7824 */ /* 0x000fc800078e0223 */
[----:B------:R-:W-:-:S05]  /*3dc0*/  IMAD.WIDE.U32 R10, R11, 0x4, R16 ;  /* 0x000000040b0a7825 */ /* 0x000fca00078e0010 */
[----:B------:R-:W2:Y:S01]  /*3dd0*/  LD.E R36, desc[UR36][R10.64] ;  /* 0x000000240a247980 */ /* 0x000ea2000c101900 */
[----:B0-----:R-:W-:-:S06]  /*3de0*/  IMAD.WIDE.U32 R8, R20, 0x4, R6 ;  /* 0x0000000414087825 */ /* 0x001fcc00078e0006 */
[----:B------:R-:W2:Y:S01]  /*3df0*/  LDG.E R8, desc[UR36][R8.64] ;  /* 0x0000002408087981 */ /* 0x000ea2000c1e1900 */
[----:B------:R-:W-:Y:S01]  /*3e00*/  IADD3 R20, PT, PT, R20, R13, RZ ;  /* 0x0000000d14147210 */ /* 0x000fe20007ffe0ff */
[----:B--2---:R-:W-:-:S04]  /*3e10*/  FFMA R9, R36, R8, R15 ;  /* 0x0000000824097223 */ /* 0x004fc8000000000f */
[C---:B------:R-:W-:Y:S01]  /*3e20*/  IMAD.WIDE.U32 R36, R20.reuse, 0x4, R6 ;  /* 0x0000000414247825 */ /* 0x040fe200078e0006 */
[----:B------:R0:W-:Y:S05]  /*3e30*/  ST.E desc[UR36][R4.64], R9 ;  /* 0x0000000904007985 */ /* 0x0001ea000c101924 */
[----:B------:R-:W2:Y:S04]  /*3e40*/  LDG.E R36, desc[UR36][R36.64] ;  /* 0x0000002424247981 */ /* 0x000ea8000c1e1900 */
[----:B------:R-:W2:Y:S01]  /*3e50*/  LD.E R21, desc[UR36][R10.64+0x4] ;  /* 0x000004240a157980 */ /* 0x000ea2000c101900 */
[----:B------:R-:W-:-:S02]  /*3e60*/  IMAD.IADD R15, R20, 0x1, R13 ;  /* 0x00000001140f7824 */ /* 0x000fc400078e020d */
[----:B--2---:R-:W-:Y:S02]  /*3e70*/  FFMA R37, R21, R36, R9 ;  /* 0x0000002415257223 */ /* 0x004fe40000000009 */
[----:B------:R-:W-:-:S03]  /*3e80*/  IMAD.WIDE.U32 R20, R15, 0x4, R6 ;  /* 0x000000040f147825 */ /* 0x000fc600078e0006 */
[----:B------:R1:W-:Y:S04]  /*3e90*/  ST.E desc[UR36][R4.64], R37 ;  /* 0x0000002504007985 */ /* 0x0003e8000c101924 */
[----:B------:R-:W2:Y:S04]  /*3ea0*/  LDG.E R20, desc[UR36][R20.64] ;  /* 0x0000002414147981 */ /* 0x000ea8000c1e1900 */
[----:B------:R-:W2:Y:S01]  /*3eb0*/  LD.E R8, desc[UR36][R10.64+0x8] ;  /* 0x000008240a087980 */ /* 0x000ea2000c101900 */
[----:B------:R-:W-:Y:S01]  /*3ec0*/  IADD3 R15, PT, PT, R15, R13, RZ ;  /* 0x0000000d0f0f7210 */ /* 0x000fe20007ffe0ff */
[----:B--2---:R-:W-:-:S04]  /*3ed0*/  FFMA R21, R8, R20, R37 ;  /* 0x0000001408157223 */ /* 0x004fc80000000025 */
[C---:B0-----:R-:W-:Y:S01]  /*3ee0*/  IMAD.WIDE.U32 R8, R15.reuse, 0x4, R6 ;  /* 0x000000040f087825 */ /* 0x041fe200078e0006 */
[----:B------:R0:W-:Y:S05]  /*3ef0*/  ST.E desc[UR36][R4.64], R21 ;  /* 0x0000001504007985 */ /* 0x0001ea000c101924 */
[----:B------:R-:W2:Y:S04]  /*3f00*/  LDG.E R8, desc[UR36][R8.64] ;  /* 0x0000002408087981 */ /* 0x000ea8000c1e1900 */
[----:B------:R-:W2:Y:S01]  /*3f10*/  LD.E R36, desc[UR36][R10.64+0xc] ;  /* 0x00000c240a247980 */ /* 0x000ea2000c101900 */
[----:B------:R-:W-:-:S02]  /*3f20*/  IMAD.IADD R15, R15, 0x1, R13 ;  /* 0x000000010f0f7824 */ /* 0x000fc400078e020d */
[----:B--2---:R-:W-:Y:S02]  /*3f30*/  FFMA R9, R36, R8, R21 ;  /* 0x0000000824097223 */ /* 0x004fe40000000015 */
[----:B-1----:R-:W-:-:S03]  /*3f40*/  IMAD.WIDE.U32 R36, R15, 0x4, R6 ;  /* 0x000000040f247825 */ /* 0x002fc600078e0006 */
        /* <DEDUP_REMOVED lines=15> */
[----:B------:R-:W-:-:S05]  /*4040*/  IADD3 R15, PT, PT, R15, R13, RZ ;  /* 0x0000000d0f0f7210 */ /* 0x000fca0007ffe0ff */
[----:B------:R-:W-:-:S04]  /*4050*/  IMAD.WIDE.U32 R6, R15, 0x4, R6 ;  /* 0x000000040f067825 */ /* 0x000fc800078e0006 */
[----:B--2---:R-:W-:-:S05]  /*4060*/  FFMA R36, R36, R8, R21 ;  /* 0x0000000824247223 */ /* 0x004fca0000000015 */
[----:B------:R0:W-:Y:S04]  /*4070*/  ST.E desc[UR36][R4.64], R36 ;  /* 0x0000002404007985 */ /* 0x0001e8000c101924 */
[----:B------:R-:W2:Y:S04]  /*4080*/  LD.E R15, desc[UR36][R10.64+0x1c] ;  /* 0x00001c240a0f7980 */ /* 0x000ea8000c101900 */
[----:B------:R-:W2:Y:S01]  /*4090*/  LDG.E R6, desc[UR36][R6.64] ;  /* 0x0000002406067981 */ /* 0x000ea2000c1e1900 */
[----:B------:R-:W-:-:S05]  /*40a0*/  VIADD R35, R35, 0x8 ;  /* 0x0000000823237836 */ /* 0x000fca0000000000 */
[----:B------:R-:W-:Y:S01]  /*40b0*/  ISETP.NE.AND P2, PT, R35, R30, PT ;  /* 0x0000001e2300720c */ /* 0x000fe20003f45270 */
[----:B--2---:R-:W-:-:S05]  /*40c0*/  FFMA R15, R15, R6, R36 ;  /* 0x000000060f0f7223 */ /* 0x004fca0000000024 */
[----:B------:R0:W-:Y:S07]  /*40d0*/  ST.E desc[UR36][R4.64], R15 ;  /* 0x0000000f04007985 */ /* 0x0001ee000c101924 */
[----:B------:R-:W-:Y:S05]  /*40e0*/  @P2 BRA `(.L_x_70) ;  /* 0xfffffffc00282947 */ /* 0x000fea000383ffff */
[----:B------:R-:W-:Y:S05]  /*40f0*/  BSYNC.RECONVERGENT B3 ;  /* 0x0000000000037941 */ /* 0x000fea0003800200 */
.L_x_69:
[----:B------:R-:W-:-:S07]  /*4100*/  MOV R20, R30 ;  /* 0x0000001e00147202 */ /* 0x000fce0000000f00 */
.L_x_68:
[----:B------:R-:W-:Y:S05]  /*4110*/  BSYNC.RECONVERGENT B2 ;  /* 0x0000000000027941 */ /* 0x000fea0003800200 */
.L_x_67:
        /* <DEDUP_REMOVED lines=8> */
[----:B------:R-:W1:Y:S01]  /*41a0*/  LDC.64 R6, c[0x0][0x390] ;  /* 0x0000e400ff067b82 */ /* 0x000e620000000a00 */
[----:B------:R-:W-:Y:S01]  /*41b0*/  IADD3 R11, PT, PT, R3, R20, RZ ;  /* 0x00000014030b7210 */ /* 0x000fe20007ffe0ff */
[----:B0-----:R-:W-:-:S04]  /*41c0*/  IMAD R21, R20, R13, R14 ;  /* 0x0000000d14157224 */ /* 0x001fc800078e020e */
[----:B------:R-:W-:-:S06]  /*41d0*/  IMAD.WIDE.U32 R10, R11, 0x4, R16 ;  /* 0x000000040b0a7825 */ /* 0x000fcc00078e0010 */
[----:B------:R-:W2:Y:S01]  /*41e0*/  LD.E R10, desc[UR36][R10.64] ;  /* 0x000000240a0a7980 */ /* 0x000ea2000c101900 */
[----:B-1----:R-:W-:-:S06]  /*41f0*/  IMAD.WIDE.U32 R8, R21, 0x4, R6 ;  /* 0x0000000415087825 */ /* 0x002fcc00078e0006 */
[----:B------:R-:W2:Y:S01]  /*4200*/  LDG.E R8, desc[UR36][R8.64] ;  /* 0x0000002408087981 */ /* 0x000ea2000c1e1900 */
[----:B------:R-:W-:Y:S01]  /*4210*/  IADD3 R35, P3, PT, R3, R20, RZ ;  /* 0x0000001403237210 */ /* 0x000fe20007f7e0ff */
[----:B------:R-:W-:-:S03]  /*4220*/  IMAD.IADD R21, R21, 0x1, R13 ;  /* 0x0000000115157824 */ /* 0x000fc600078e020d */
[----:B------:R-:W-:Y:S02]  /*4230*/  IADD3.X R37, PT, PT, RZ, RZ, RZ, P3, !PT ;  /* 0x000000ffff257210 */ /* 0x000fe40001ffe4ff */
[----:B------:R-:W-:-:S04]  /*4240*/  LEA R36, P3, R35, R16, 0x2 ;  /* 0x0000001023247211 */ /* 0x000fc800078610ff */
[----:B------:R-:W-:Y:S01]  /*4250*/  LEA.HI.X R37, R35, R17, R37, 0x2, P3 ;  /* 0x0000001123257211 */ /* 0x000fe200018f1425 */
[----:B--2---:R-:W-:Y:S01]  /*4260*/  FFMA R15, R10, R8, R15 ;  /* 0x000000080a0f7223 */ /* 0x004fe2000000000f */
[----:B------:R-:W-:-:S04]  /*4270*/  IMAD.WIDE.U32 R10, R21, 0x4, R6 ;  /* 0x00000004150a7825 */ /* 0x000fc800078e0006 */
[----:B------:R0:W-:Y:S04]  /*4280*/  ST.E desc[UR36][R4.64], R15 ;  /* 0x0000000f04007985 */ /* 0x0001e8000c101924 */
[----:B------:R-:W2:Y:S04]  /*4290*/  LDG.E R10, desc[UR36][R10.64] ;  /* 0x000000240a0a7981 */ /* 0x000ea8000c1e1900 */
[----:B------:R-:W2:Y:S01]  /*42a0*/  LD.E R35, desc[UR36][R36.64+0x4] ;  /* 0x0000042424237980 */ /* 0x000ea2000c101900 */
[----:B------:R-:W-:-:S04]  /*42b0*/  IMAD.IADD R21, R21, 0x1, R13 ;  /* 0x0000000115157824 */ /* 0x000fc800078e020d */
[----:B------:R-:W-:-:S04]  /*42c0*/  IMAD.WIDE.U32 R8, R21, 0x4, R6 ;  /* 0x0000000415087825 */ /* 0x000fc800078e0006 */
[----:B--2---:R-:W-:-:S05]  /*42d0*/  FFMA R35, R35, R10, R15 ;  /* 0x0000000a23237223 */ /* 0x004fca000000000f */
[----:B------:R1:W-:Y:S04]  /*42e0*/  ST.E desc[UR36][R4.64], R35 ;  /* 0x0000002304007985 */ /* 0x0003e8000c101924 */
[----:B------:R-:W2:Y:S04]  /*42f0*/  LDG.E R9, desc[UR36][R8.64] ;  /* 0x0000002408097981 */ /* 0x000ea8000c1e1900 */
[----:B------:R-:W2:Y:S01]  /*4300*/  LD.E R8, desc[UR36][R36.64+0x8] ;  /* 0x0000082424087980 */ /* 0x000ea2000c101900 */
[----:B------:R-:W-:-:S05]  /*4310*/  IADD3 R21, PT, PT, R21, R13, RZ ;  /* 0x0000000d15157210 */ /* 0x000fca0007ffe0ff */
[----:B------:R-:W-:-:S04]  /*4320*/  IMAD.WIDE.U32 R6, R21, 0x4, R6 ;  /* 0x0000000415067825 */ /* 0x000fc800078e0006 */
[----:B--2---:R-:W-:-:S05]  /*4330*/  FFMA R9, R8, R9, R35 ;  /* 0x0000000908097223 */ /* 0x004fca0000000023 */
[----:B------:R1:W-:Y:S04]  /*4340*/  ST.E desc[UR36][R4.64], R9 ;  /* 0x0000000904007985 */ /* 0x0003e8000c101924 */
[----:B------:R-:W0:Y:S04]  /*4350*/  LD.E R10, desc[UR36][R36.64+0xc] ;  /* 0x00000c24240a7980 */ /* 0x000e28000c101900 */
[----:B------:R-:W0:Y:S01]  /*4360*/  LDG.E R6, desc[UR36][R6.64] ;  /* 0x0000002406067981 */ /* 0x000e22000c1e1900 */
[----:B------:R-:W-:Y:S02]  /*4370*/  VIADD R20, R20, 0x4 ;  /* 0x0000000414147836 */ /* 0x000fe40000000000 */
[----:B0-----:R-:W-:-:S05]  /*4380*/  FFMA R15, R10, R6, R9 ;  /* 0x000000060a0f7223 */ /* 0x001fca0000000009 */
[----:B------:R1:W-:Y:S02]  /*4390*/  ST.E desc[UR36][R4.64], R15 ;  /* 0x0000000f04007985 */ /* 0x0003e4000c101924 */
.L_x_74:
[----:B------:R-:W-:Y:S05]  /*43a0*/  BSYNC.RECONVERGENT B3 ;  /* 0x0000000000037941 */ /* 0x000fea0003800200 */
.L_x_73:
[----:B------:R-:W-:Y:S05]  /*43b0*/  @!P2 BRA `(.L_x_72) ;  /* 0x00000000008ca947 */ /* 0x000fea0003800000 */
[----:B------:R-:W-:Y:S01]  /*43c0*/  ISETP.NE.AND P3, PT, R32, 0x1, PT ;  /* 0x000000012000780c */ /* 0x000fe20003f65270 */
[----:B------:R-:W-:Y:S01]  /*43d0*/  BSSY.RECONVERGENT B3, `(.L_x_75) ;  /* 0x0000017000037945 */ /* 0x000fe20003800200 */
[----:B------:R-:W-:-:S11]  /*43e0*/  ISETP.NE.AND P2, PT, R29, RZ, PT ;  /* 0x000000ff1d00720c */ /* 0x000fd60003f45270 */
[----:B------:R-:W-:Y:S05]  /*43f0*/  @!P3 BRA `(.L_x_76) ;  /* 0x000000000050b947 */ /* 0x000fea0003800000 */
[----:B------:R-:W2:Y:S01]  /*4400*/  LDC.64 R6, c[0x0][0x390] ;  /* 0x0000e400ff067b82 */ /* 0x000ea20000000a00 */
[----:B-1----:R-:W-:Y:S01]  /*4410*/  IADD3 R9, PT, PT, R3, R20, RZ ;  /* 0x0000001403097210 */ /* 0x002fe20007ffe0ff */
[----:B0-----:R-:W-:-:S04]  /*4420*/  IMAD R21, R20, R13, R14 ;  /* 0x0000000d14157224 */ /* 0x001fc800078e020e */
[----:B------:R-:W-:-:S06]  /*4430*/  IMAD.WIDE.U32 R8, R9, 0x4, R16 ;  /* 0x0000000409087825 */ /* 0x000fcc00078e0010 */
[----:B------:R-:W3:Y:S01]  /*4440*/  LD.E R8, desc[UR36][R8.64] ;  /* 0x0000002408087980 */ /* 0x000ee2000c101900 */
[----:B--2---:R-:W-:-:S06]  /*4450*/  IMAD.WIDE.U32 R10, R21, 0x4, R6 ;  /* 0x00000004150a7825 */ /* 0x004fcc00078e0006 */
[----:B------:R-:W3:Y:S01]  /*4460*/  LDG.E R10, desc[UR36][R10.64] ;  /* 0x000000240a0a7981 */ /* 0x000ee2000c1e1900 */
[----:B------:R-:W-:Y:S02]  /*4470*/  IADD3 R37, P3, PT, R3, R20, RZ ;  /* 0x0000001403257210 */ /* 0x000fe40007f7e0ff */
[----:B------:R-:W-:-:S05]  /*4480*/  IADD3 R21, PT, PT, R21, R13, RZ ;  /* 0x0000000d15157210 */ /* 0x000fca0007ffe0ff */
[----:B------:R-:W-:-:S04]  /*4490*/  IMAD.WIDE.U32 R6, R21, 0x4, R6 ;  /* 0x0000000415067825 */ /* 0x000fc800078e0006 */
[----:B---3--:R-:W-:Y:S01]  /*44a0*/  FFMA R35, R8, R10, R15 ;  /* 0x0000000a08237223 */ /* 0x008fe2000000000f */
[----:B------:R-:W-:Y:S01]  /*44b0*/  IMAD.X R15, RZ, RZ, RZ, P3 ;  /* 0x000000ffff0f7224 */ /* 0x000fe200018e06ff */
[----:B------:R-:W-:-:S04]  /*44c0*/  LEA R36, P3, R37, R16, 0x2 ;  /* 0x0000001025247211 */ /* 0x000fc800078610ff */
[----:B------:R-:W-:Y:S01]  /*44d0*/  LEA.HI.X R37, R37, R17, R15, 0x2, P3 ;  /* 0x0000001125257211 */ /* 0x000fe200018f140f */
[----:B------:R2:W-:Y:S04]  /*44e0*/  ST.E desc[UR36][R4.64], R35 ;  /* 0x0000002304007985 */ /* 0x0005e8000c101924 */
[----:B------:R-:W3:Y:S04]  /*44f0*/  LDG.E R6, desc[UR36][R6.64] ;  /* 0x0000002406067981 */ /* 0x000ee8000c1e1900 */
[----:B------:R-:W3:Y:S01]  /*4500*/  LD.E R36, desc[UR36][R36.64+0x4] ;  /* 0x0000042424247980 */ /* 0x000ee2000c101900 */
[----:B------:R-:W-:-:S02]  /*4510*/  VIADD R20, R20, 0x2 ;  /* 0x0000000214147836 */ /* 0x000fc40000000000 */
[----:B---3--:R-:W-:-:S05]  /*4520*/  FFMA R15, R36, R6, R35 ;  /* 0x00000006240f7223 */ /* 0x008fca0000000023 */
[----:B------:R2:W-:Y:S02]  /*4530*/  ST.E desc[UR36][R4.64], R15 ;  /* 0x0000000f04007985 */ /* 0x0005e4000c101924 */
.L_x_76:
[----:B------:R-:W-:Y:S05]  /*4540*/  BSYNC.RECONVERGENT B3 ;  /* 0x0000000000037941 */ /* 0x000fea0003800200 */
.L_x_75:
[----:B------:R-:W-:Y:S05]  /*4550*/  @!P2 BRA `(.L_x_72) ;  /* 0x000000000024a947 */ /* 0x000fea0003800000 */
[----:B------:R-:W3:Y:S01]  /*4560*/  LDC.64 R6, c[0x0][0x390] ;  /* 0x0000e400ff067b82 */ /* 0x000ee20000000a00 */
[----:B-1----:R-:W-:Y:S01]  /*4570*/  IADD3 R9, PT, PT, R3, R20, RZ ;  /* 0x0000001403097210 */ /* 0x002fe20007ffe0ff */
[----:B------:R-:W-:-:S04]  /*4580*/  IMAD R13, R20, R13, R14 ;  /* 0x0000000d140d7224 */ /* 0x000fc800078e020e */
[----:B------:R-:W-:-:S06]  /*4590*/  IMAD.WIDE.U32 R8, R9, 0x4, R16 ;  /* 0x0000000409087825 */ /* 0x000fcc00078e0010 */
[----:B------:R-:W0:Y:S01]  /*45a0*/  LD.E R8, desc[UR36][R8.64] ;  /* 0x0000002408087980 */ /* 0x000e22000c101900 */
[----:B---3--:R-:W-:-:S06]  /*45b0*/  IMAD.WIDE.U32 R6, R13, 0x4, R6 ;  /* 0x000000040d067825 */ /* 0x008fcc00078e0006 */
[----:B------:R-:W0:Y:S02]  /*45c0*/  LDG.E R6, desc[UR36][R6.64] ;  /* 0x0000002406067981 */ /* 0x000e24000c1e1900 */
[----:B0-2---:R-:W-:-:S05]  /*45d0*/  FFMA R15, R8, R6, R15 ;  /* 0x00000006080f7223 */ /* 0x005fca000000000f */
[----:B------:R3:W-:Y:S02]  /*45e0*/  ST.E desc[UR36][R4.64], R15 ;  /* 0x0000000f04007985 */ /* 0x0007e4000c101924 */
.L_x_72:
[----:B------:R-:W-:Y:S05]  /*45f0*/  BSYNC.RECONVERGENT B2 ;  /* 0x0000000000027941 */ /* 0x000fea0003800200 */
.L_x_71:
[----:B------:R-:W-:Y:S05]  /*4600*/  @P1 BRA `(.L_x_77) ;  /* 0xfffffff400981947 */ /* 0x000fea000383ffff */
[----:B------:R-:W-:Y:S05]  /*4610*/  BSYNC.RECONVERGENT B0 ;  /* 0x0000000000007941 */ /* 0x000fea0003800200 */
.L_x_66:
[----:B------:R-:W-:Y:S05]  /*4620*/  @P0 BRA `(.L_x_78) ;  /* 0xfffffff400780947 */ /* 0x000fea000383ffff */
.L_x_65:
[----:B------:R-:W-:Y:S05]  /*4630*/  BSYNC.RECONVERGENT B1 ;  /* 0x0000000000017941 */ /* 0x000fea0003800200 */
.L_x_64:
[----:B------:R-:W4:Y:S01]  /*4640*/  LDCU UR4, c[0x0][0x3ac] ;  /* 0x00007580ff0477ac */ /* 0x000f220008000800 */
[----:B------:R-:W-:Y:S01]  /*4650*/  ISETP.NE.AND P0, PT, R26, RZ, PT ;  /* 0x000000ff1a00720c */ /* 0x000fe20003f05270 */
[----:B0-----:R-:W-:Y:S01]  /*4660*/  VIADD R3, R27, 0xffffffff ;  /* 0xffffffff1b037836 */ /* 0x001fe20000000000 */
[----:B------:R-:W-:Y:S01]  /*4670*/  BSSY.RECONVERGENT B0, `(.L_x_79) ;  /* 0x00000a0000007945 */ /* 0x000fe20003800200 */
[----:B----4-:R-:W-:-:S05]  /*4680*/  MOV R0, UR4 ;  /* 0x0000000400007c02 */ /* 0x010fca0008000f00 */
[----:B------:R-:W-:-:S05]  /*4690*/  IMAD R3, R3, R0, RZ ;  /* 0x0000000003037224 */ /* 0x000fca00078e02ff */
[----:B------:R-:W-:Y:S05]  /*46a0*/  @!P0 BRA `(.L_x_80) ;  /* 0x0000000800708947 */ /* 0x000fea0003800000 */
[----:B------:R-:W-:Y:S01]  /*46b0*/  SHF.R.S32.HI R12, RZ, 0x1f, R3 ;  /* 0x0000001fff0c7819 */ /* 0x000fe20000011403 */
[----:B------:R-:W-:-:S07]  /*46c0*/  IMAD.MOV.U32 R13, RZ, RZ, RZ ;  /* 0x000000ffff0d7224 */ /* 0x000fce00078e00ff */
.L_x_91:
[----:B0-----:R-:W0:Y:S01]  /*46d0*/  LDCU UR4, c[0x0][0x3ac] ;  /* 0x00007580ff0477ac */ /* 0x001e220008000800 */
[----:B-123--:R-:W-:Y:S01]  /*46e0*/  IMAD.WIDE.U32 R4, R13, 0x4, R22 ;  /* 0x000000040d047825 */ /* 0x00efe200078e0016 */
[----:B------:R-:W-:Y:S01]  /*46f0*/  ISETP.GE.U32.AND P1, PT, R34, 0x7, PT ;  /* 0x000000072200780c */ /* 0x000fe20003f26070 */
[----:B------:R-:W-:Y:S01]  /*4700*/  BSSY.RECONVERGENT B1, `(.L_x_81) ;  /* 0x000003d000017945 */ /* 0x000fe20003800200 */
[----:B------:R-:W-:Y:S02]  /*4710*/  IADD3 R15, PT, PT, R27, -0x1, RZ ;  /* 0xffffffff1b0f7810 */ /* 0x000fe40007ffe0ff */
[----:B------:R-:W-:Y:S01]  /*4720*/  CS2R R20, SRZ ;  /* 0x0000000000147805 */ /* 0x000fe2000001ff00 */
[----:B------:R1:W-:Y:S02]  /*4730*/  ST.E desc[UR36][R4.64], RZ ;  /* 0x000000ff04007985 */ /* 0x0003e4000c101924 */
[----:B------:R-:W-:Y:S01]  /*4740*/  IMAD R15, R2, R15, RZ ;  /* 0x0000000f020f7224 */ /* 0x000fe200078e02ff */
[----:B0-----:R-:W-:-:S05]  /*4750*/  MOV R0, UR4 ;  /* 0x0000000400007c02 */ /* 0x001fca0008000f00 */
[C---:B------:R-:W-:Y:S02]  /*4760*/  IMAD R14, R13.reuse, R0, RZ ;  /* 0x000000000d0e7224 */ /* 0x040fe400078e02ff */
[----:B------:R-:W-:-:S05]  /*4770*/  VIADD R13, R13, 0x1 ;  /* 0x000000010d0d7836 */ /* 0x000fca0000000000 */
[----:B------:R-:W-:Y:S01]  /*4780*/  ISETP.NE.AND P0, PT, R13, R0, PT ;  /* 0x000000000d00720c */ /* 0x000fe20003f05270 */
[----:B-1----:R-:W-:-:S12]  /*4790*/  @!P1 BRA `(.L_x_82) ;  /* 0x0000000000cc9947 */ /* 0x002fd80003800000 */
[----:B------:R-:W-:Y:S01]  /*47a0*/  HFMA2 R21, -RZ, RZ, 0, 0 ;  /* 0x00000000ff157431 */ /* 0x000fe200000001ff */
[----:B------:R-:W-:Y:S01]  /*47b0*/  BSSY.RECONVERGENT B2, `(.L_x_83) ;  /* 0x0000030000027945 */ /* 0x000fe20003800200 */
[----:B------:R-:W-:-:S07]  /*47c0*/  IMAD.MOV.U32 R11, RZ, RZ, RZ ;  /* 0x000000ffff0b7224 */ /* 0x000fce00078e00ff */
.L_x_84:
[----:B------:R-:W0:Y:S01]  /*47d0*/  LDCU.64 UR4, c[0x0][0x380] ;  /* 0x00007000ff0477ac */ /* 0x000e220008000a00 */
[----:B------:R-:W-:Y:S01]  /*47e0*/  IMAD.IADD R6, R14, 0x1, R11 ;  /* 0x000000010e067824 */ /* 0x000fe200078e020b */
[----:B-1----:R-:W-:Y:S02]  /*47f0*/  SHF.R.S32.HI R35, RZ, 0x1f, R15 ;  /* 0x0000001fff237819 */ /* 0x002fe4000001140f */
[----:B------:R-:W-:Y:S02]  /*4800*/  IADD3 R7, P2, PT, R3, R11, RZ ;  /* 0x0000000b03077210 */ /* 0x000fe40007f5e0ff */
[----:B------:R-:W-:Y:S02]  /*4810*/  IADD3 R10, P1, PT, R15, R6, RZ ;  /* 0x000000060f0a7210 */ /* 0x000fe40007f3e0ff */
[----:B------:R-:W-:Y:S02]  /*4820*/  IADD3.X R9, PT, PT, RZ, R12, RZ, P2, !PT ;  /* 0x0000000cff097210 */ /* 0x000fe400017fe4ff */
[----:B------:R-:W-:Y:S01]  /*4830*/  LEA R6, P2, R7, R18, 0x2 ;  /* 0x0000001207067211 */ /* 0x000fe200078410ff */
[----:B------:R-:W-:-:S03]  /*4840*/  IMAD.X R35, RZ, RZ, R35, P1 ;  /* 0x000000ffff237224 */ /* 0x000fc600008e0623 */
[----:B------:R-:W-:Y:S02]  /*4850*/  LEA.HI.X R7, R7, R19, R9, 0x2, P2 ;  /* 0x0000001307077211 */ /* 0x000fe400010f1409 */
[----:B0-----:R-:W-:-:S03]  /*4860*/  LEA R8, P1, R10, UR4, 0x2 ;  /* 0x000000040a087c11 */ /* 0x001fc6000f8210ff */
[----:B------:R-:W2:Y:S01]  /*4870*/  LD.E R20, desc[UR36][R6.64] ;  /* 0x0000002406147980 */ /* 0x000ea2000c101900 */
[----:B------:R-:W-:-:S05]  /*4880*/  LEA.HI.X R9, R10, UR5, R35, 0x2, P1 ;  /* 0x000000050a097c11 */ /* 0x000fca00088f1423 */
[----:B------:R-:W2:Y:S02]  /*4890*/  LDG.E R10, desc[UR36][R8.64] ;  /* 0x00000024080a7981 */ /* 0x000ea4000c1e1900 */
[----:B--2---:R-:W-:-:S05]  /*48a0*/  FFMA R21, R10, R20, R21 ;  /* 0x000000140a157223 */ /* 0x004fca0000000015 */
[----:B------:R0:W-:Y:S04]  /*48b0*/  ST.E desc[UR36][R4.64], R21 ;  /* 0x0000001504007985 */ /* 0x0001e8000c101924 */
[----:B------:R-:W2:Y:S04]  /*48c0*/  LDG.E R10, desc[UR36][R8.64+0x4] ;  /* 0x00000424080a7981 */ /* 0x000ea8000c1e1900 */
[----:B------:R-:W2:Y:S02]  /*48d0*/  LD.E R20, desc[UR36][R6.64+0x4] ;  /* 0x0000042406147980 */ /* 0x000ea4000c101900 */
[----:B--2---:R-:W-:-:S05]  /*48e0*/  FFMA R35, R10, R20, R21 ;  /* 0x000000140a237223 */ /* 0x004fca0000000015 */
[----:B------:R1:W-:Y:S04]  /*48f0*/  ST.E desc[UR36][R4.64], R35 ;  /* 0x0000002304007985 */ /* 0x0003e8000c101924 */
[----:B------:R-:W2:Y:S04]  /*4900*/  LDG.E R10, desc[UR36][R8.64+0x8] ;  /* 0x00000824080a7981 */ /* 0x000ea8000c1e1900 */
[----:B------:R-:W2:Y:S02]  /*4910*/  LD.E R20, desc[UR36][R6.64+0x8] ;  /* 0x0000082406147980 */ /* 0x000ea4000c101900 */
[----:B--2---:R-:W-:-:S05]  /*4920*/  FFMA R37, R10, R20, R35 ;  /* 0x000000140a257223 */ /* 0x004fca0000000023 */
[----:B------:R2:W-:Y:S04]  /*4930*/  ST.E desc[UR36][R4.64], R37 ;  /* 0x0000002504007985 */ /* 0x0005e8000c101924 */
[----:B------:R-:W0:Y:S04]  /*4940*/  LDG.E R10, desc[UR36][R8.64+0xc] ;  /* 0x00000c24080a7981 */ /* 0x000e28000c1e1900 */
[----:B------:R-:W0:Y:S02]  /*4950*/  LD.E R20, desc[UR36][R6.64+0xc] ;  /* 0x00000c2406147980 */ /* 0x000e24000c101900 */
[----:B0-----:R-:W-:-:S05]  /*4960*/  FFMA R21, R10, R20, R37 ;  /* 0x000000140a157223 */ /* 0x001fca0000000025 */
[----:B------:R0:W-:Y:S04]  /*4970*/  ST.E desc[UR36][R4.64], R21 ;  /* 0x0000001504007985 */ /* 0x0001e8000c101924 */
[----:B------:R-:W1:Y:S04]  /*4980*/  LDG.E R10, desc[UR36][R8.64+0x10] ;  /* 0x00001024080a7981 */ /* 0x000e68000c1e1900 */
[----:B------:R-:W1:Y:S02]  /*4990*/  LD.E R20, desc[UR36][R6.64+0x10] ;  /* 0x0000102406147980 */ /* 0x000e64000c101900 */
[----:B-1----:R-:W-:-:S05]  /*49a0*/  FFMA R35, R10, R20, R21 ;  /* 0x000000140a237223 */ /* 0x002fca0000000015 */
        /* <DEDUP_REMOVED lines=9> */
[----:B0-----:R-:W2:Y:S04]  /*4a40*/  LDG.E R21, desc[UR36][R8.64+0x1c] ;  /* 0x00001c2408157981 */ /* 0x001ea8000c1e1900 */
[----:B------:R-:W2:Y:S01]  /*4a50*/  LD.E R20, desc[UR36][R6.64+0x1c] ;  /* 0x00001c2406147980 */ /* 0x000ea2000c101900 */
[----:B------:R-:W-:-:S04]  /*4a60*/  IADD3 R11, PT, PT, R11, 0x8, RZ ;  /* 0x000000080b0b7810 */ /* 0x000fc80007ffe0ff */
[----:B------:R-:W-:Y:S01]  /*4a70*/  ISETP.NE.AND P1, PT, R11, R30, PT ;  /* 0x0000001e0b00720c */ /* 0x000fe20003f25270 */
[----:B--2---:R-:W-:-:S05]  /*4a80*/  FFMA R21, R21, R20, R10 ;  /* 0x0000001415157223 */ /* 0x004fca000000000a */
[----:B------:R1:W-:Y:S07]  /*4a90*/  ST.E desc[UR36][R4.64], R21 ;  /* 0x0000001504007985 */ /* 0x0003ee000c101924 */
[----:B------:R-:W-:Y:S05]  /*4aa0*/  @P1 BRA `(.L_x_84) ;  /* 0xfffffffc00481947 */ /* 0x000fea000383ffff */
[----:B------:R-:W-:Y:S05]  /*4ab0*/  BSYNC.RECONVERGENT B2 ;  /* 0x0000000000027941 */ /* 0x000fea0003800200 */
.L_x_83:
[----:B------:R-:W-:-:S07]  /*4ac0*/  IMAD.MOV.U32 R20, RZ, RZ, R30 ;  /* 0x000000ffff147224 */ /* 0x000fce00078e001e */
.L_x_82:
[----:B------:R-:W-:Y:S05]  /*4ad0*/  BSYNC.RECONVERGENT B1 ;  /* 0x0000000000017941 */ /* 0x000fea0003800200 */
.L_x_81:
        /* <DEDUP_REMOVED lines=8> */
[----:B------:R-:W0:Y:S01]  /*4b60*/  LDCU.64 UR4, c[0x0][0x380] ;  /* 0x00007000ff0477ac */ /* 0x000e220008000a00 */
[----:B------:R-:W-:Y:S01]  /*4b70*/  IMAD.IADD R6, R14, 0x1, R20 ;  /* 0x000000010e067824 */ /* 0x000fe200078e0214 */
[----:B-1----:R-:W-:Y:S02]  /*4b80*/  SHF.R.S32.HI R10, RZ, 0x1f, R15 ;  /* 0x0000001fff0a7819 */ /* 0x002fe4000001140f */
[----:B------:R-:W-:Y:S02]  /*4b90*/  IADD3 R9, P3, PT, R3, R20, RZ ;  /* 0x0000001403097210 */ /* 0x000fe40007f7e0ff */
[----:B------:R-:W-:-:S03]  /*4ba0*/  IADD3 R7, P2, PT, R15, R6, RZ ;  /* 0x000000060f077210 */ /* 0x000fc60007f5e0ff */
[----:B------:R-:W-:Y:S01]  /*4bb0*/  IMAD.X R11, RZ, RZ, R12, P3 ;  /* 0x000000ffff0b7224 */ /* 0x000fe200018e060c */
[----:B------:R-:W-:Y:S02]  /*4bc0*/  IADD3.X R8, PT, PT, RZ, R10, RZ, P2, !PT ;  /* 0x0000000aff087210 */ /* 0x000fe400017fe4ff */
[----:B0-----:R-:W-:-:S04]  /*4bd0*/  LEA R6, P2, R7, UR4, 0x2 ;  /* 0x0000000407067c11 */ /* 0x001fc8000f8410ff */
[----:B------:R-:W-:Y:S02]  /*4be0*/  LEA.HI.X R7, R7, UR5, R8, 0x2, P2 ;  /* 0x0000000507077c11 */ /* 0x000fe400090f1408 */
[----:B------:R-:W-:-:S03]  /*4bf0*/  LEA R8, P2, R9, R18, 0x2 ;  /* 0x0000001209087211 */ /* 0x000fc600078410ff */
[----:B------:R-:W2:Y:S01]  /*4c00*/  LDG.E R6, desc[UR36][R6.64] ;  /* 0x0000002406067981 */ /* 0x000ea2000c1e1900 */
[----:B------:R-:W-:-:S05]  /*4c10*/  LEA.HI.X R9, R9, R19, R11, 0x2, P2 ;  /* 0x0000001309097211 */ /* 0x000fca00010f140b */
[----:B------:R-:W2:Y:S02]  /*4c20*/  LD.E R11, desc[UR36][R8.64] ;  /* 0x00000024080b7980 */ /* 0x000ea4000c101900 */
[----:B--2---:R-:W-:Y:S01]  /*4c30*/  FFMA R21, R6, R11, R21 ;  /* 0x0000000b06157223 */ /* 0x004fe20000000015 */
[----:B------:R-:W-:-:S04]  /*4c40*/  IADD3 R11, P2, P3, R15, R20, R14 ;  /* 0x000000140f0b7210 */ /* 0x000fc80007b5e00e */
[----:B------:R-:W-:Y:S02]  /*4c50*/  IADD3.X R26, PT, PT, R10, RZ, RZ, P2, P3 ;  /* 0x000000ff0a1a7210 */ /* 0x000fe400017e64ff */
[----:B------:R-:W-:-:S04]  /*4c60*/  LEA R10, P2, R11, UR4, 0x2 ;  /* 0x000000040b0a7c11 */ /* 0x000fc8000f8410ff */
[----:B------:R-:W-:Y:S01]  /*4c70*/  LEA.HI.X R11, R11, UR5, R26, 0x2, P2 ;  /* 0x000000050b0b7c11 */ /* 0x000fe200090f141a */
[----:B------:R0:W-:Y:S04]  /*4c80*/  ST.E desc[UR36][R4.64], R21 ;  /* 0x0000001504007985 */ /* 0x0001e8000c101924 */
[----:B------:R-:W2:Y:S04]  /*4c90*/  LD.E R35, desc[UR36][R8.64+0x4] ;  /* 0x0000042408237980 */ /* 0x000ea8000c101900 */
[----:B------:R-:W2:Y:S02]  /*4ca0*/  LDG.E R26, desc[UR36][R10.64+0x4] ;  /* 0x000004240a1a7981 */ /* 0x000ea4000c1e1900 */
[----:B--2---:R-:W-:-:S05]  /*4cb0*/  FFMA R35, R26, R35, R21 ;  /* 0x000000231a237223 */ /* 0x004fca0000000015 */
[----:B------:R2:W-:Y:S04]  /*4cc0*/  ST.E desc[UR36][R4.64], R35 ;  /* 0x0000002304007985 */ /* 0x0005e8000c101924 */
[----:B------:R-:W3:Y:S04]  /*4cd0*/  LDG.E R6, desc[UR36][R10.64+0x8] ;  /* 0x000008240a067981 */ /* 0x000ee8000c1e1900 */
[----:B------:R-:W3:Y:S02]  /*4ce0*/  LD.E R7, desc[UR36][R8.64+0x8] ;  /* 0x0000082408077980 */ /* 0x000ee4000c101900 */
[----:B---3--:R-:W-:-:S05]  /*4cf0*/  FFMA R7, R6, R7, R35 ;  /* 0x0000000706077223 */ /* 0x008fca0000000023 */
[----:B------:R2:W-:Y:S04]  /*4d00*/  ST.E desc[UR36][R4.64], R7 ;  /* 0x0000000704007985 */ /* 0x0005e8000c101924 */
[----:B------:R-:W0:Y:S04]  /*4d10*/  LDG.E R6, desc[UR36][R10.64+0xc] ;  /* 0x00000c240a067981 */ /* 0x000e28000c1e1900 */
[----:B------:R-:W0:Y:S01]  /*4d20*/  LD.E R26, desc[UR36][R8.64+0xc] ;  /* 0x00000c24081a7980 */ /* 0x000e22000c101900 */
[----:B------:R-:W-:Y:S01]  /*4d30*/  IADD3 R20, PT, PT, R20, 0x4, RZ ;  /* 0x0000000414147810 */ /* 0x000fe20007ffe0ff */
[----:B0-----:R-:W-:-:S05]  /*4d40*/  FFMA R21, R6, R26, R7 ;  /* 0x0000001a06157223 */ /* 0x001fca0000000007 */
[----:B------:R2:W-:Y:S02]  /*4d50*/  ST.E desc[UR36][R4.64], R21 ;  /* 0x0000001504007985 */ /* 0x0005e4000c101924 */
.L_x_88:
[----:B------:R-:W-:Y:S05]  /*4d60*/  BSYNC.RECONVERGENT B2 ;  /* 0x0000000000027941 */ /* 0x000fea0003800200 */
.L_x_87:
[----:B------:R-:W-:Y:S05]  /*4d70*/  @!P1 BRA `(.L_x_86) ;  /* 0x0000000000b49947 */ /* 0x000fea0003800000 */
[----:B------:R-:W-:Y:S01]  /*4d80*/  ISETP.NE.AND P2, PT, R32, 0x1, PT ;  /* 0x000000012000780c */ /* 0x000fe20003f45270 */
[----:B------:R-:W-:Y:S01]  /*4d90*/  BSSY.RECONVERGENT B2, `(.L_x_89) ;  /* 0x000001b000027945 */ /* 0x000fe20003800200 */
[----:B------:R-:W-:-:S11]  /*4da0*/  ISETP.NE.AND P1, PT, R29, RZ, PT ;  /* 0x000000ff1d00720c */ /* 0x000fd60003f25270 */
[----:B------:R-:W-:Y:S05]  /*4db0*/  @!P2 BRA `(.L_x_90) ;  /* 0x000000000060a947 */ /* 0x000fea0003800000 */
[----:B------:R-:W0:Y:S01]  /*4dc0*/  LDCU.64 UR4, c[0x0][0x380] ;  /* 0x00007000ff0477ac */ /* 0x000e220008000a00 */
[----:B------:R-:W-:Y:S01]  /*4dd0*/  IMAD.IADD R6, R14, 0x1, R20 ;  /* 0x000000010e067824 */ /* 0x000fe200078e0214 */
[----:B-1----:R-:W-:Y:S02]  /*4de0*/  SHF.R.S32.HI R10, RZ, 0x1f, R15 ;  /* 0x0000001fff0a7819 */ /* 0x002fe4000001140f */
[----:B------:R-:W-:Y:S02]  /*4df0*/  IADD3 R11, P3, PT, R3, R20, RZ ;  /* 0x00000014030b7210 */ /* 0x000fe40007f7e0ff */
[----:B------:R-:W-:-:S04]  /*4e00*/  IADD3 R6, P2, PT, R15, R6, RZ ;  /* 0x000000060f067210 */ /* 0x000fc80007f5e0ff */
[----:B--2---:R-:W-:Y:S02]  /*4e10*/  IADD3.X R7, PT, PT, RZ, R10, RZ, P2, !PT ;  /* 0x0000000aff077210 */ /* 0x004fe400017fe4ff */
[----:B0-----:R-:W-:-:S04]  /*4e20*/  LEA R8, P2, R6, UR4, 0x2 ;  /* 0x0000000406087c11 */ /* 0x001fc8000f8410ff */
[----:B------:R-:W-:Y:S01]  /*4e30*/  LEA.HI.X R9, R6, UR5, R7, 0x2, P2 ;  /* 0x0000000506097c11 */ /* 0x000fe200090f1407 */
[----:B------:R-:W-:Y:S01]  /*4e40*/  IMAD.X R7, RZ, RZ, R12, P3 ;  /* 0x000000ffff077224 */ /* 0x000fe200018e060c */
        /* <DEDUP_REMOVED lines=11> */
[----:B------:R-:W2:Y:S01]  /*4f00*/  LDG.E R10, desc[UR36][R10.64+0x4] ;  /* 0x000004240a0a7981 */ /* 0x000ea2000c1e1900 */
[----:B------:R-:W-:Y:S01]  /*4f10*/  IADD3 R20, PT, PT, R20, 0x2, RZ ;  /* 0x0000000214147810 */ /* 0x000fe20007ffe0ff */
[----:B--2---:R-:W-:-:S05]  /*4f20*/  FFMA R21, R10, R21, R35 ;  /* 0x000000150a157223 */ /* 0x004fca0000000023 */
[----:B------:R0:W-:Y:S02]  /*4f30*/  ST.E desc[UR36][R4.64], R21 ;  /* 0x0000001504007985 */ /* 0x0001e4000c101924 */
.L_x_90:
[----:B------:R-:W-:Y:S05]  /*4f40*/  BSYNC.RECONVERGENT B2 ;  /* 0x0000000000027941 */ /* 0x000fea0003800200 */
.L_x_89:
[----:B------:R-:W-:Y:S05]  /*4f50*/  @!P1 BRA `(.L_x_86) ;  /* 0x00000000003c9947 */ /* 0x000fea0003800000 */
[----:B------:R-:W3:Y:S01]  /*4f60*/  LDCU.64 UR4, c[0x0][0x380] ;  /* 0x00007000ff0477ac */ /* 0x000ee20008000a00 */
[----:B------:R-:W-:Y:S01]  /*4f70*/  IMAD.IADD R14, R14, 0x1, R20 ;  /* 0x000000010e0e7824 */ /* 0x000fe200078e0214 */
[----:B--2---:R-:W-:Y:S02]  /*4f80*/  IADD3 R7, P2, PT, R3, R20, RZ ;  /* 0x0000001403077210 */ /* 0x004fe40007f5e0ff */
[----:B------:R-:W-:Y:S02]  /*4f90*/  SHF.R.S32.HI R11, RZ, 0x1f, R15 ;  /* 0x0000001fff0b7819 */ /* 0x000fe4000001140f */
[----:B------:R-:W-:Y:S02]  /*4fa0*/  IADD3 R14, P1, PT, R15, R14, RZ ;  /* 0x0000000e0f0e7210 */ /* 0x000fe40007f3e0ff */
[----:B------:R-:W-:Y:S02]  /*4fb0*/  IADD3.X R9, PT, PT, RZ, R12, RZ, P2, !PT ;  /* 0x0000000cff097210 */ /* 0x000fe400017fe4ff */
[----:B------:R-:W-:Y:S01]  /*4fc0*/  LEA R6, P2, R7, R18, 0x2 ;  /* 0x0000001207067211 */ /* 0x000fe200078410ff */
[----:B------:R-:W-:-:S03]  /*4fd0*/  IMAD.X R11, RZ, RZ, R11, P1 ;  /* 0x000000ffff0b7224 */ /* 0x000fc600008e060b */
[----:B------:R-:W-:Y:S02]  /*4fe0*/  LEA.HI.X R7, R7, R19, R9, 0x2, P2 ;  /* 0x0000001307077211 */ /* 0x000fe400010f1409 */
[----:B---3--:R-:W-:-:S03]  /*4ff0*/  LEA R8, P1, R14, UR4, 0x2 ;  /* 0x000000040e087c11 */ /* 0x008fc6000f8210ff */
[----:B------:R-:W0:Y:S01]  /*5000*/  LD.E R6, desc[UR36][R6.64] ;  /* 0x0000002406067980 */ /* 0x000e22000c101900 */
[----:B------:R-:W-:-:S05]  /*5010*/  LEA.HI.X R9, R14, UR5, R11, 0x2, P1 ;  /* 0x000000050e097c11 */ /* 0x000fca00088f140b */
[----:B------:R-:W0:Y:S02]  /*5020*/  LDG.E R8, desc[UR36][R8.64] ;  /* 0x0000002408087981 */ /* 0x000e24000c1e1900 */
[----:B01----:R-:W-:-:S05]  /*5030*/  FFMA R21, R8, R6, R21 ;  /* 0x0000000608157223 */ /* 0x003fca0000000015 */
[----:B------:R3:W-:Y:S02]  /*5040*/  ST.E desc[UR36][R4.64], R21 ;  /* 0x0000001504007985 */ /* 0x0007e4000c101924 */
.L_x_86:
[----:B------:R-:W-:Y:S05]  /*5050*/  BSYNC.RECONVERGENT B1 ;  /* 0x0000000000017941 */ /* 0x000fea0003800200 */
.L_x_85:
[----:B------:R-:W-:Y:S05]  /*5060*/  @P0 BRA `(.L_x_91) ;  /* 0xfffffff400980947 */ /* 0x000fea000383ffff */
.L_x_80:
[----:B------:R-:W-:Y:S05]  /*5070*/  BSYNC.RECONVERGENT B0 ;  /* 0x0000000000007941 */ /* 0x000fea0003800200 */
.L_x_79:
[----:B------:R-:W-:Y:S01]  /*5080*/  ISETP.GE.AND P0, PT, R0, 0x1, PT ;  /* 0x000000010000780c */ /* 0x000fe20003f06270 */
[----:B------:R-:W-:-:S12]  /*5090*/  BSSY.RECONVERGENT B0, `(.L_x_92) ;  /* 0x0000182000007945 */ /* 0x000fd80003800200 */
[----:B------:R-:W-:Y:S05]  /*50a0*/  @!P0 BRA `(.L_x_93) ;  /* 0x0000001800008947 */ /* 0x000fea0003800000 */
[----:B------:R-:W-:Y:S01]  /*50b0*/  ISETP.GE.U32.AND P0, PT, R34, 0xf, PT ;  /* 0x0000000f2200780c */ /* 0x000fe20003f06070 */
[----:B------:R-:W-:Y:S01]  /*50c0*/  IMAD R0, R27, R0, RZ ;  /* 0x000000001b007224 */ /* 0x000fe200078e02ff */
[----:B------:R-:W-:Y:S01]  /*50d0*/  BSSY.RECONVERGENT B1, `(.L_x_94) ;  /* 0x0000051000017945 */ /* 0x000fe20003800200 */
[----:B-1----:R-:W-:-:S03]  /*50e0*/  MOV R9, RZ ;  /* 0x000000ff00097202 */ /* 0x002fc60000000f00 */
[----:B------:R-:W-:-:S07]  /*50f0*/  SHF.R.S32.HI R8, RZ, 0x1f, R0 ;  /* 0x0000001fff087819 */ /* 0x000fce0000011400 */
[----:B------:R-:W-:Y:S05]  /*5100*/  @!P0 BRA `(.L_x_95) ;  /* 0x0000000400348947 */ /* 0x000fea0003800000 */
[----:B------:R-:W-:Y:S01]  /*5110*/  BSSY.RECONVERGENT B2, `(.L_x_96) ;  /* 0x000004b000027945 */ /* 0x000fe20003800200 */
[----:B------:R-:W-:-:S07]  /*5120*/  IMAD.MOV.U32 R3, RZ, RZ, RZ ;  /* 0x000000ffff037224 */ /* 0x000fce00078e00ff */
.L_x_97:
[----:B-1----:R-:W1:Y:S01]  /*5130*/  LDCU.64 UR4, c[0x0][0x398] ;  /* 0x00007300ff0477ac */ /* 0x002e620008000a00 */
[----:B--2---:R-:W-:Y:S01]  /*5140*/  IADD3 R7, P0, PT, R0, R3, RZ ;  /* 0x0000000300077210 */ /* 0x004fe20007f1e0ff */
[----:B0--3--:R-:W-:-:S03]  /*5150*/  IMAD.WIDE.U32 R4, R3, 0x4, R22 ;  /* 0x0000000403047825 */ /* 0x009fc600078e0016 */
[----:B------:R-:W-:Y:S02]  /*5160*/  IADD3.X R10, PT, PT, RZ, R8, RZ, P0, !PT ;  /* 0x00000008ff0a7210 */ /* 0x000fe400007fe4ff */
[----:B------:R-:W2:Y:S04]  /*5170*/  LD.E R11, desc[UR36][R4.64+0x4] ;  /* 0x00000424040b7980 */ /* 0x000ea8000c101900 */
[----:B------:R-:W3:Y:S04]  /*5180*/  LD.E R13, desc[UR36][R4.64+0x8] ;  /* 0x00000824040d7980 */ /* 0x000ee8000c101900 */
[----:B------:R-:W4:Y:S01]  /*5190*/  LD.E R15, desc[UR36][R4.64+0xc] ;  /* 0x00000c24040f7980 */ /* 0x000f22000c101900 */
[----:B-1----:R-:W-:-:S04]  /*51a0*/  LEA R6, P0, R7, UR4, 0x2 ;  /* 0x0000000407067c11 */ /* 0x002fc8000f8010ff */
[----:B------:R-:W-:Y:S02]  /*51b0*/  LEA.HI.X R7, R7, UR5, R10, 0x2, P0 ;  /* 0x0000000507077c11 */ /* 0x000fe400080f140a */
[----:B------:R-:W5:Y:S04]  /*51c0*/  LD.E R10, desc[UR36][R4.64] ;  /* 0x00000024040a7980 */ /* 0x000f68000c101900 */
[----:B------:R-:W5:Y:S02]  /*51d0*/  LDG.E R9, desc[UR36][R6.64] ;  /* 0x0000002406097981 */ /* 0x000f64000c1e1900 */
[----:B-----5:R-:W-:-:S05]  /*51e0*/  FADD R9, R9, -R10 ;  /* 0x8000000a09097221 */ /* 0x020fca0000000000 */
[----:B------:R-:W-:Y:S04]  /*51f0*/  ST.E desc[UR36][R4.64], R9 ;  /* 0x0000000904007985 */ /* 0x000fe8000c101924 */
[----:B------:R-:W2:Y:S02]  /*5200*/  LDG.E R10, desc[UR36][R6.64+0x4] ;  /* 0x00000424060a7981 */ /* 0x000ea4000c1e1900 */
        /* <DEDUP_REMOVED lines=8> */
[----:B----4-:R-:W-:-:S03]  /*5290*/  FADD R15, R10, -R15 ;  /* 0x8000000f0a0f7221 */ /* 0x010fc60000000000 */
[----:B------:R-:W4:Y:S04]  /*52a0*/  LD.E R10, desc[UR36][R4.64+0x10] ;  /* 0x00001024040a7980 */ /* 0x000f28000c101900 */
[----:B------:R0:W-:Y:S04]  /*52b0*/  ST.E desc[UR36][R4.64+0xc], R15 ;  /* 0x00000c0f04007985 */ /* 0x0001e8000c101924 */
[----:B------:R-:W4:Y:S04]  /*52c0*/  LDG.E R9, desc[UR36][R6.64+0x10] ;  /* 0x0000102406097981 */ /* 0x000f28000c1e1900 */
[----:B0-----:R-:W5:Y:S01]  /*52d0*/  LD.E R15, desc[UR36][R4.64+0x1c] ;  /* 0x00001c24040f7980 */ /* 0x001f62000c101900 */
[----:B----4-:R-:W-:-:S05]  /*52e0*/  FADD R9, R9, -R10 ;  /* 0x8000000a09097221 */ /* 0x010fca0000000000 */
        /* <DEDUP_REMOVED lines=8> */
[----:B------:R-:W5:Y:S04]  /*5370*/  LDG.E R10, desc[UR36][R6.64+0x1c] ;  /* 0x00001c24060a7981 */ /* 0x000f68000c1e1900 */
[----:B0-----:R-:W3:Y:S01]  /*5380*/  LD.E R13, desc[UR36][R4.64+0x28] ;  /* 0x00002824040d7980 */ /* 0x001ee2000c101900 */
[----:B-----5:R-:W-:-:S03]  /*5390*/  FADD R15, R10, -R15 ;  /* 0x8000000f0a0f7221 */ /* 0x020fc60000000000 */
        /* <DEDUP_REMOVED lines=21> */
[----:B------:R1:W-:Y:S04]  /*54f0*/  ST.E desc[UR36][R4.64+0x30], R9 ;  /* 0x0000300904007985 */ /* 0x0003e8000c101924 */
[----:B------:R-:W2:Y:S02]  /*5500*/  LDG.E R10, desc[UR36][R6.64+0x34] ;  /* 0x00003424060a7981 */ /* 0x000ea4000c1e1900 */
[----:B--2---:R-:W-:-:S05]  /*5510*/  FADD R11, R10, -R11 ;  /* 0x8000000b0a0b7221 */ /* 0x004fca0000000000 */
[----:B------:R1:W-:Y:S04]  /*5520*/  ST.E desc[UR36][R4.64+0x34], R11 ;  /* 0x0000340b04007985 */ /* 0x0003e8000c101924 */
[----:B------:R-:W3:Y:S02]  /*5530*/  LDG.E R10, desc[UR36][R6.64+0x38] ;  /* 0x00003824060a7981 */ /* 0x000ee4000c1e1900 */
[----:B---3--:R-:W-:-:S05]  /*5540*/  FADD R13, R10, -R13 ;  /* 0x8000000d0a0d7221 */ /* 0x008fca0000000000 */
[----:B------:R1:W-:Y:S04]  /*5550*/  ST.E desc[UR36][R4.64+0x38], R13 ;  /* 0x0000380d04007985 */ /* 0x0003e8000c101924 */
[----:B------:R-:W5:Y:S01]  /*5560*/  LDG.E R10, desc[UR36][R6.64+0x3c] ;  /* 0x00003c24060a7981 */ /* 0x000f62000c1e1900 */
[----:B------:R-:W-:-:S05]  /*5570*/  VIADD R3, R3, 0x10 ;  /* 0x0000001003037836 */ /* 0x000fca0000000000 */
[----:B------:R-:W-:Y:S01]  /*5580*/  ISETP.NE.AND P0, PT, R3, R28, PT ;  /* 0x0000001c0300720c */ /* 0x000fe20003f05270 */
[----:B-----5:R-:W-:-:S05]  /*5590*/  FADD R15, R10, -R15 ;  /* 0x8000000f0a0f7221 */ /* 0x020fca0000000000 */
[----:B------:R1:W-:Y:S07]  /*55a0*/  ST.E desc[UR36][R4.64+0x3c], R15 ;  /* 0x00003c0f04007985 */ /* 0x0003ee000c101924 */
[----:B------:R-:W-:Y:S05]  /*55b0*/  @P0 BRA `(.L_x_97) ;  /* 0xfffffff800dc0947 */ /* 0x000fea000383ffff */
[----:B------:R-:W-:Y:S05]  /*55c0*/  BSYNC.RECONVERGENT B2 ;  /* 0x0000000000027941 */ /* 0x000fea0003800200 */
.L_x_96:
[----:B-1----:R-:W-:-:S07]  /*55d0*/  MOV R9, R28 ;  /* 0x0000001c00097202 */ /* 0x002fce0000000f00 */
.L_x_95:
[----:B------:R-:W-:Y:S05]  /*55e0*/  BSYNC.RECONVERGENT B1 ;  /* 0x0000000000017941 */ /* 0x000fea0003800200 */
.L_x_94:
[----:B------:R-:W-:Y:S01]  /*55f0*/  ISETP.NE.AND P0, PT, R31, RZ, PT ;  /* 0x000000ff1f00720c */ /* 0x000fe20003f05270 */
[----:B------:R-:W-:Y:S01]  /*5600*/  BSSY.RECONVERGENT B1, `(.L_x_98) ;  /* 0x0000064000017945 */ /* 0x000fe20003800200 */
[----:B------:R-:W-:-:S11]  /*5610*/  VIADD R3, R33, 0xffffffff ;  /* 0xffffffff21037836 */ /* 0x000fd60000000000 */
[----:B------:R-:W-:Y:S05]  /*5620*/  @!P0 BRA `(.L_x_99) ;  /* 0x0000000400848947 */ /* 0x000fea0003800000 */
[----:B0-23--:R-:W-:Y:S01]  /*5630*/  IADD3 R4, PT, PT, R31, -0x1, RZ ;  /* 0xffffffff1f047810 */ /* 0x00dfe20007ffe0ff */
[----:B------:R-:W-:Y:S01]  /*5640*/  BSSY.RECONVERGENT B2, `(.L_x_100) ;  /* 0x000002b000027945 */ /* 0x000fe20003800200 */
[----:B------:R-:W-:Y:S02]  /*5650*/  ISETP.NE.AND P1, PT, R33, RZ, PT ;  /* 0x000000ff2100720c */ /* 0x000fe40003f25270 */
[----:B------:R-:W-:-:S13]  /*5660*/  ISETP.GE.U32.AND P0, PT, R4, 0x7, PT ;  /* 0x000000070400780c */ /* 0x000fda0003f06070 */
[----:B------:R-:W-:Y:S05]  /*5670*/  @!P0 BRA `(.L_x_101) ;  /* 0x00000000009c8947 */ /* 0x000fea0003800000 */
[----:B------:R-:W0:Y:S01]  /*5680*/  LDCU.64 UR4, c[0x0][0x398] ;  /* 0x00007300ff0477ac */ /* 0x000e220008000a00 */
[----:B------:R-:W-:Y:S01]  /*5690*/  IADD3 R5, P0, PT, R0, R9, RZ ;  /* 0x0000000900057210 */ /* 0x000fe20007f1e0ff */
[----:B------:R-:W-:-:S04]  /*56a0*/  IMAD.WIDE.U32 R6, R9, 0x4, R22 ;  /* 0x0000000409067825 */ /* 0x000fc800078e0016 */
[----:B------:R-:W-:Y:S01]  /*56b0*/  IMAD.X R10, RZ, RZ, R8, P0 ;  /* 0x000000ffff0a7224 */ /* 0x000fe200000e0608 */
[----:B------:R-:W2:Y:S04]  /*56c0*/  LD.E R11, desc[UR36][R6.64] ;  /* 0x00000024060b7980 */ /* 0x000ea8000c101900 */
[----:B------:R-:W3:Y:S04]  /*56d0*/  LD.E R13, desc[UR36][R6.64+0x4] ;  /* 0x00000424060d7980 */ /* 0x000ee8000c101900 */
[----:B------:R-:W4:Y:S01]  /*56e0*/  LD.E R15, desc[UR36][R6.64+0x8] ;  /* 0x00000824060f7980 */ /* 0x000f22000c101900 */
[----:B0-----:R-:W-:-:S03]  /*56f0*/  LEA R4, P0, R5, UR4, 0x2 ;  /* 0x0000000405047c11 */ /* 0x001fc6000f8010ff */
[----:B------:R-:W5:Y:S01]  /*5700*/  LD.E R21, desc[UR36][R6.64+0xc] ;  /* 0x00000c2406157980 */ /* 0x000f62000c101900 */
[----:B------:R-:W-:-:S05]  /*5710*/  LEA.HI.X R5, R5, UR5, R10, 0x2, P0 ;  /* 0x0000000505057c11 */ /* 0x000fca00080f140a */
        /* <DEDUP_REMOVED lines=11> */
[----:B------:R-:W5:Y:S04]  /*57d0*/  LDG.E R10, desc[UR36][R4.64+0xc] ;  /* 0x00000c24040a7981 */ /* 0x000f68000c1e1900 */
[----:B0-----:R-:W4:Y:S01]  /*57e0*/  LD.E R15, desc[UR36][R6.64+0x18] ;  /* 0x00001824060f7980 */ /* 0x001f22000c101900 */
[----:B-----5:R-:W-:-:S05]  /*57f0*/  FADD R21, R10, -R21 ;  /* 0x800000150a157221 */ /* 0x020fca0000000000 */
[----:B------:R0:W-:Y:S04]  /*5800*/  ST.E desc[UR36][R6.64+0xc], R21 ;  /* 0x00000c1506007985 */ /* 0x0001e8000c101924 */
[----:B------:R-:W2:Y:S04]  /*5810*/  LDG.E R10, desc[UR36][R4.64+0x10] ;  /* 0x00001024040a7981 */ /* 0x000ea8000c1e1900 */
[----:B0-----:R-:W5:Y:S01]  /*5820*/  LD.E R21, desc[UR36][R6.64+0x1c] ;  /* 0x00001c2406157980 */ /* 0x001f62000c101900 */
[----:B--2---:R-:W-:-:S05]  /*5830*/  FADD R11, R10, -R11 ;  /* 0x8000000b0a0b7221 */ /* 0x004fca0000000000 */
[----:B------:R0:W-:Y:S04]  /*5840*/  ST.E desc[UR36][R6.64+0x10], R11 ;  /* 0x0000100b06007985 */ /* 0x0001e8000c101924 */
[----:B------:R-:W3:Y:S02]  /*5850*/  LDG.E R10, desc[UR36][R4.64+0x14] ;  /* 0x00001424040a7981 */ /* 0x000ee4000c1e1900 */
[----:B---3--:R-:W-:-:S05]  /*5860*/  FADD R13, R10, -R13 ;  /* 0x8000000d0a0d7221 */ /* 0x008fca0000000000 */
[----:B------:R0:W-:Y:S04]  /*5870*/  ST.E desc[UR36][R6.64+0x14], R13 ;  /* 0x0000140d06007985 */ /* 0x0001e8000c101924 */
[----:B------:R-:W4:Y:S02]  /*5880*/  LDG.E R10, desc[UR36][R4.64+0x18] ;  /* 0x00001824040a7981 */ /* 0x000f24000c1e1900 */
[----:B----4-:R-:W-:-:S05]  /*5890*/  FADD R15, R10, -R15 ;  /* 0x8000000f0a0f7221 */ /* 0x010fca0000000000 */
[----:B------:R0:W-:Y:S04]  /*58a0*/  ST.E desc[UR36][R6.64+0x18], R15 ;  /* 0x0000180f06007985 */ /* 0x0001e8000c101924 */
[----:B------:R-:W5:Y:S01]  /*58b0*/  LDG.E R10, desc[UR36][R4.64+0x1c] ;  /* 0x00001c24040a7981 */ /* 0x000f62000c1e1900 */
[----:B------:R-:W-:Y:S01]  /*58c0*/  IADD3 R9, PT, PT, R9, 0x8, RZ ;  /* 0x0000000809097810 */ /* 0x000fe20007ffe0ff */
[----:B-----5:R-:W-:-:S05]  /*58d0*/  FADD R21, R10, -R21 ;  /* 0x800000150a157221 */ /* 0x020fca0000000000 */
[----:B------:R0:W-:Y:S02]  /*58e0*/  ST.E desc[UR36][R6.64+0x1c], R21 ;  /* 0x00001c1506007985 */ /* 0x0001e4000c101924 */
.L_x_101:
[----:B------:R-:W-:Y:S05]  /*58f0*/  BSYNC.RECONVERGENT B2 ;  /* 0x0000000000027941 */ /* 0x000fea0003800200 */
.L_x_100:
[----:B------:R-:W-:Y:S05]  /*5900*/  @!P1 BRA `(.L_x_99) ;  /* 0x0000000000cc9947 */ /* 0x000fea0003800000 */
[----:B------:R-:W-:Y:S01]  /*5910*/  ISETP.GE.U32.AND P0, PT, R3, 0x3, PT ;  /* 0x000000030300780c */ /* 0x000fe20003f06070 */
[----:B------:R-:W-:Y:S01]  /*5920*/  BSSY.RECONVERGENT B2, `(.L_x_102) ;  /* 0x000001a000027945 */ /* 0x000fe20003800200 */
[----:B------:R-:W-:-:S11]  /*5930*/  ISETP.NE.AND P1, PT, R32, RZ, PT ;  /* 0x000000ff2000720c */ /* 0x000fd60003f25270 */
[----:B------:R-:W-:Y:S05]  /*5940*/  @!P0 BRA `(.L_x_103) ;  /* 0x00000000005c8947 */ /* 0x000fea0003800000 */
[----:B------:R-:W1:Y:S01]  /*5950*/  LDCU.64 UR4, c[0x0][0x398] ;  /* 0x00007300ff0477ac */ /* 0x000e620008000a00 */
[----:B------:R-:W-:Y:S01]  /*5960*/  IADD3 R5, P0, PT, R0, R9, RZ ;  /* 0x0000000900057210 */ /* 0x000fe20007f1e0ff */
[----:B0-----:R-:W-:-:S04]  /*5970*/  IMAD.WIDE.U32 R6, R9, 0x4, R22 ;  /* 0x0000000409067825 */ /* 0x001fc800078e0016 */
[----:B------:R-:W-:Y:S01]  /*5980*/  IMAD.X R10, RZ, RZ, R8, P0 ;  /* 0x000000ffff0a7224 */ /* 0x000fe200000e0608 */
[----:B------:R-:W2:Y:S04]  /*5990*/  LD.E R11, desc[UR36][R6.64] ;  /* 0x00000024060b7980 */ /* 0x000ea8000c101900 */
[----:B------:R-:W3:Y:S04]  /*59a0*/  LD.E R13, desc[UR36][R6.64+0x4] ;  /* 0x00000424060d7980 */ /* 0x000ee8000c101900 */
[----:B------:R-:W4:Y:S01]  /*59b0*/  LD.E R15, desc[UR36][R6.64+0x8] ;  /* 0x00000824060f7980 */ /* 0x000f22000c101900 */
[----:B-1----:R-:W-:-:S03]  /*59c0*/  LEA R4, P0, R5, UR4, 0x2 ;  /* 0x0000000405047c11 */ /* 0x002fc6000f8010ff */
[----:B------:R-:W5:Y:S01]  /*59d0*/  LD.E R21, desc[UR36][R6.64+0xc] ;  /* 0x00000c2406157980 */ /* 0x000f62000c101900 */
[----:B------:R-:W-:-:S05]  /*59e0*/  LEA.HI.X R5, R5, UR5, R10, 0x2, P0 ;  /* 0x0000000505057c11 */ /* 0x000fca00080f140a */
[----:B------:R-:W2:Y:S02]  /*59f0*/  LDG.E R10, desc[UR36][R4.64] ;  /* 0x00000024040a7981 */ /* 0x000ea4000c1e1900 */
        /* <DEDUP_REMOVED lines=12> */
.L_x_103:
[----:B------:R-:W-:Y:S05]  /*5ac0*/  BSYNC.RECONVERGENT B2 ;  /* 0x0000000000027941 */ /* 0x000fea0003800200 */
.L_x_102:
[----:B------:R-:W-:Y:S05]  /*5ad0*/  @!P1 BRA `(.L_x_99) ;  /* 0x0000000000589947 */ /* 0x000fea0003800000 */
[----:B------:R-:W2:Y:S01]  /*5ae0*/  LDCU.64 UR4, c[0x0][0x398] ;  /* 0x00007300ff0477ac */ /* 0x000ea20008000a00 */
[----:B------:R-:W-:Y:S01]  /*5af0*/  IADD3 R0, P0, PT, R0, R9, RZ ;  /* 0x0000000900007210 */ /* 0x000fe20007f1e0ff */
[----:B01----:R-:W-:-:S04]  /*5b00*/  IMAD.WIDE.U32 R6, R9, 0x4, R22 ;  /* 0x0000000409067825 */ /* 0x003fc800078e0016 */
[----:B------:R-:W-:Y:S01]  /*5b10*/  IMAD.X R5, RZ, RZ, R8, P0 ;  /* 0x000000ffff057224 */ /* 0x000fe200000e0608 */
[----:B------:R-:W3:Y:S01]  /*5b20*/  LD.E R9, desc[UR36][R6.64] ;  /* 0x0000002406097980 */ /* 0x000ee2000c101900 */
[----:B--2---:R-:W-:-:S04]  /*5b30*/  LEA R4, P0, R0, UR4, 0x2 ;  /* 0x0000000400047c11 */ /* 0x004fc8000f8010ff */
[----:B------:R-:W-:-:S05]  /*5b40*/  LEA.HI.X R5, R0, UR5, R5, 0x2, P0 ;  /* 0x0000000500057c11 */ /* 0x000fca00080f1405 */
[----:B------:R-:W3:Y:S01]  /*5b50*/  LDG.E R0, desc[UR36][R4.64] ;  /* 0x0000002404007981 */ /* 0x000ee2000c1e1900 */
[----:B------:R-:W-:Y:S01]  /*5b60*/  ISETP.NE.AND P0, PT, R32, 0x1, PT ;  /* 0x000000012000780c */ /* 0x000fe20003f05270 */
[----:B---3--:R-:W-:-:S05]  /*5b70*/  FADD R9, R0, -R9 ;  /* 0x8000000900097221 */ /* 0x008fca0000000000 */
[----:B------:R4:W-:Y:S07]  /*5b80*/  ST.E desc[UR36][R6.64], R9 ;  /* 0x0000000906007985 */ /* 0x0009ee000c101924 */
[----:B------:R-:W-:Y:S05]  /*5b90*/  @!P0 BRA `(.L_x_99) ;  /* 0x0000000000288947 */ /* 0x000fea0003800000 */
[----:B------:R-:W2:Y:S04]  /*5ba0*/  LDG.E R0, desc[UR36][R4.64+0x4] ;  /* 0x0000042404007981 */ /* 0x000ea8000c1e1900 */
[----:B----4-:R-:W2:Y:S01]  /*5bb0*/  LD.E R9, desc[UR36][R6.64+0x4] ;  /* 0x0000042406097980 */ /* 0x010ea2000c101900 */
[----:B------:R-:W-:Y:S01]  /*5bc0*/  ISETP.NE.AND P0, PT, R32, 0x2, PT ;  /* 0x000000022000780c */ /* 0x000fe20003f05270 */
[----:B--2---:R-:W-:-:S05]  /*5bd0*/  FADD R9, R0, -R9 ;  /* 0x8000000900097221 */ /* 0x004fca0000000000 */
[----:B------:R0:W-:Y:S07]  /*5be0*/  ST.E desc[UR36][R6.64+0x4], R9 ;  /* 0x0000040906007985 */ /* 0x0001ee000c101924 */
[----:B------:R-:W-:Y:S05]  /*5bf0*/  @!P0 BRA `(.L_x_99) ;  /* 0x0000000000108947 */ /* 0x000fea0003800000 */
[----:B------:R-:W2:Y:S04]  /*5c00*/  LDG.E R4, desc[UR36][R4.64+0x8] ;  /* 0x0000082404047981 */ /* 0x000ea8000c1e1900 */
[----:B0-----:R-:W2:Y:S02]  /*5c10*/  LD.E R9, desc[UR36][R6.64+0x8] ;  /* 0x0000082406097980 */ /* 0x001ea4000c101900 */
[----:B--2---:R-:W-:-:S05]  /*5c20*/  FADD R9, R4, -R9 ;  /* 0x8000000904097221 */ /* 0x004fca0000000000 */
[----:B------:R0:W-:Y:S02]  /*5c30*/  ST.E desc[UR36][R6.64+0x8], R9 ;  /* 0x0000080906007985 */ /* 0x0001e4000c101924 */
.L_x_99:
[----:B------:R-:W-:Y:S05]  /*5c40*/  BSYNC.RECONVERGENT B1 ;  /* 0x0000000000017941 */ /* 0x000fea0003800200 */
.L_x_98:
[----:B01----:R-:W-:-:S07]  /*5c50*/  HFMA2 R13, -RZ, RZ, 0, 0 ;  /* 0x00000000ff0d7431 */ /* 0x003fce00000001ff */
.L_x_114:
[----:B0-----:R-:W0:Y:S01]  /*5c60*/  LDCU UR4, c[0x0][0x3ac] ;  /* 0x00007580ff0477ac */ /* 0x001e220008000800 */
[----:B------:R-:W-:Y:S01]  /*5c70*/  ISETP.GE.U32.AND P1, PT, R34, 0xf, PT ;  /* 0x0000000f2200780c */ /* 0x000fe20003f26070 */
[----:B------:R-:W-:Y:S01]  /*5c80*/  BSSY.RECONVERGENT B1, `(.L_x_104) ;  /* 0x0000059000017945 */ /* 0x000fe20003800200 */
[----:B--23--:R-:W-:Y:S01]  /*5c90*/  IMAD.MOV.U32 R15, RZ, RZ, RZ ;  /* 0x000000ffff0f7224 */ /* 0x00cfe200078e00ff */
[----:B-1----:R-:W-:Y:S01]  /*5ca0*/  MOV R21, RZ ;  /* 0x000000ff00157202 */ /* 0x002fe20000000f00 */
[----:B0-----:R-:W-:-:S04]  /*5cb0*/  IMAD.U32 R0, RZ, RZ, UR4 ;  /* 0x00000004ff007e24 */ /* 0x001fc8000f8e00ff */
[-C--:B----4-:R-:W-:Y:S02]  /*5cc0*/  IMAD R6, R27, R0.reuse, RZ ;  /* 0x000000001b067224 */ /* 0x090fe400078e02ff */
[----:B------:R-:W-:-:S03]  /*5cd0*/  IMAD R12, R13, R0, RZ ;  /* 0x000000000d0c7224 */ /* 0x000fc600078e02ff */
[C---:B------:R-:W-:Y:S02]  /*5ce0*/  IADD3 R5, P0, PT, R13.reuse, R6, RZ ;  /* 0x000000060d057210 */ /* 0x040fe40007f1e0ff */
[----:B------:R-:W-:Y:S02]  /*5cf0*/  IADD3 R13, PT, PT, R13, 0x1, RZ ;  /* 0x000000010d0d7810 */ /* 0x000fe40007ffe0ff */
[----:B------:R-:W-:Y:S02]  /*5d00*/  LEA.HI.X.SX32 R6, R6, RZ, 0x1, P0 ;  /* 0x000000ff06067211 */ /* 0x000fe400000f0eff */
[----:B------:R-:W-:-:S04]  /*5d10*/  LEA R4, P0, R5, R18, 0x2 ;  /* 0x0000001205047211 */ /* 0x000fc800078010ff */
[----:B------:R-:W-:Y:S02]  /*5d20*/  LEA.HI.X R5, R5, R19, R6, 0x2, P0 ;  /* 0x0000001305057211 */ /* 0x000fe400000f1406 */
[----:B------:R-:W-:-:S03]  /*5d30*/  ISETP.NE.AND P0, PT, R13, R0, PT ;  /* 0x000000000d00720c */ /* 0x000fc60003f05270 */
[----:B------:R0:W-:Y:S01]  /*5d40*/  ST.E desc[UR36][R4.64], RZ ;  /* 0x000000ff04007985 */ /* 0x0001e2000c101924 */
[----:B------:R-:W-:Y:S09]  /*5d50*/  @!P1 BRA `(.L_x_105) ;  /* 0x00000004002c9947 */ /* 0x000ff20003800000 */
[----:B------:R-:W-:Y:S01]  /*5d60*/  BSSY.RECONVERGENT B2, `(.L_x_106) ;  /* 0x0000049000027945 */ /* 0x000fe20003800200 */
[----:B------:R-:W-:Y:S01]  /*5d70*/  IMAD.MOV.U32 R11, RZ, RZ, RZ ;  /* 0x000000ffff0b7224 */ /* 0x000fe200078e00ff */
[----:B------:R-:W-:-:S07]  /*5d80*/  MOV R21, RZ ;  /* 0x000000ff00157202 */ /* 0x000fce0000000f00 */
.L_x_107:
[----:B------:R-:W-:Y:S02]  /*5d90*/  IMAD.IADD R9, R12, 0x1, R11 ;  /* 0x000000010c097824 */ /* 0x000fe400078e020b */
[----:B------:R-:W-:-:S04]  /*5da0*/  IMAD.WIDE.U32 R6, R11, 0x4, R22 ;  /* 0x000000040b067825 */ /* 0x000fc800078e0016 */
[----:B------:R-:W-:Y:S01]  /*5db0*/  IMAD.WIDE.U32 R8, R9, 0x4, R16 ;  /* 0x0000000409087825 */ /* 0x000fe200078e0010 */
[----:B--2---:R-:W2:Y:S04]  /*5dc0*/  LD.E R14, desc[UR36][R6.64] ;  /* 0x00000024060e7980 */ /* 0x004ea8000c101900 */
[----:B------:R-:W2:Y:S02]  /*5dd0*/  LD.E R10, desc[UR36][R8.64] ;  /* 0x00000024080a7980 */ /* 0x000ea4000c101900 */
[----:B--2---:R-:W-:-:S05]  /*5de0*/  FFMA R21, R10, R14, R21 ;  /* 0x0000000e0a157223 */ /* 0x004fca0000000015 */
[----:B------:R1:W-:Y:S04]  /*5df0*/  ST.E desc[UR36][R4.64], R21 ;  /* 0x0000001504007985 */ /* 0x0003e8000c101924 */
[----:B------:R-:W2:Y:S04]  /*5e00*/  LD.E R10, desc[UR36][R8.64+0x4] ;  /* 0x00000424080a7980 */ /* 0x000ea8000c101900 */
[----:B------:R-:W2:Y:S02]  /*5e10*/  LD.E R14, desc[UR36][R6.64+0x4] ;  /* 0x00000424060e7980 */ /* 0x000ea4000c101900 */
[----:B--2---:R-:W-:-:S05]  /*5e20*/  FFMA R15, R10, R14, R21 ;  /* 0x0000000e0a0f7223 */ /* 0x004fca0000000015 */
[----:B------:R2:W-:Y:S04]  /*5e30*/  ST.E desc[UR36][R4.64], R15 ;  /* 0x0000000f04007985 */ /* 0x0005e8000c101924 */
[----:B------:R-:W3:Y:S04]  /*5e40*/  LD.E R10, desc[UR36][R8.64+0x8] ;  /* 0x00000824080a7980 */ /* 0x000ee8000c101900 */
[----:B------:R-:W3:Y:S02]  /*5e50*/  LD.E R14, desc[UR36][R6.64+0x8] ;  /* 0x00000824060e7980 */ /* 0x000ee4000c101900 */
[----:B---3--:R-:W-:-:S05]  /*5e60*/  FFMA R35, R10, R14, R15 ;  /* 0x0000000e0a237223 */ /* 0x008fca000000000f */
[----:B------:R3:W-:Y:S04]  /*5e70*/  ST.E desc[UR36][R4.64], R35 ;  /* 0x0000002304007985 */ /* 0x0007e8000c101924 */
[----:B------:R-:W1:Y:S04]  /*5e80*/  LD.E R10, desc[UR36][R8.64+0xc] ;  /* 0x00000c24080a7980 */ /* 0x000e68000c101900 */
[----:B------:R-:W1:Y:S02]  /*5e90*/  LD.E R14, desc[UR36][R6.64+0xc] ;  /* 0x00000c24060e7980 */ /* 0x000e64000c101900 */
[----:B-1----:R-:W-:-:S05]  /*5ea0*/  FFMA R21, R10, R14, R35 ;  /* 0x0000000e0a157223 */ /* 0x002fca0000000023 */
        /* <DEDUP_REMOVED lines=46> */
[----:B------:R-:W1:Y:S01]  /*6190*/  LD.E R14, desc[UR36][R6.64+0x3c] ;  /* 0x00003c24060e7980 */ /* 0x000e62000c101900 */
[----:B------:R-:W-:-:S04]  /*61a0*/  IADD3 R11, PT, PT, R11, 0x10, RZ ;  /* 0x000000100b0b7810 */ /* 0x000fc80007ffe0ff */
[----:B------:R-:W-:Y:S01]  /*61b0*/  ISETP.NE.AND P1, PT, R11, R28, PT ;  /* 0x0000001c0b00720c */ /* 0x000fe20003f25270 */
[----:B-1----:R-:W-:-:S05]  /*61c0*/  FFMA R21, R10, R14, R35 ;  /* 0x0000000e0a157223 */ /* 0x002fca0000000023 */
[----:B------:R2:W-:Y:S07]  /*61d0*/  ST.E desc[UR36][R4.64], R21 ;  /* 0x0000001504007985 */ /* 0x0005ee000c101924 */
[----:B------:R-:W-:Y:S05]  /*61e0*/  @P1 BRA `(.L_x_107) ;  /* 0xfffffff800e81947 */ /* 0x000fea000383ffff */
[----:B------:R-:W-:Y:S05]  /*61f0*/  BSYNC.RECONVERGENT B2 ;  /* 0x0000000000027941 */ /* 0x000fea0003800200 */
.L_x_106:
[----:B--2---:R-:W-:-:S07]  /*6200*/  IMAD.MOV.U32 R15, RZ, RZ, R28 ;  /* 0x000000ffff0f7224 */ /* 0x004fce00078e001c */
.L_x_105:
[----:B------:R-:W-:Y:S05]  /*6210*/  BSYNC.RECONVERGENT B1 ;  /* 0x0000000000017941 */ /* 0x000fea0003800200 */
.L_x_104:
        /* <DEDUP_REMOVED lines=8> */
[----:B------:R-:W-:Y:S02]  /*62a0*/  IMAD.IADD R11, R12, 0x1, R15 ;  /* 0x000000010c0b7824 */ /* 0x000fe400078e020f */
[----:B------:R-:W-:-:S04]  /*62b0*/  IMAD.WIDE.U32 R8, R15, 0x4, R22 ;  /* 0x000000040f087825 */ /* 0x000fc800078e0016 */
[----:B------:R-:W-:Y:S01]  /*62c0*/  IMAD.WIDE.U32 R10, R11, 0x4, R16 ;  /* 0x000000040b0a7825 */ /* 0x000fe200078e0010 */
[----:B------:R-:W2:Y:S05]  /*62d0*/  LD.E R14, desc[UR36][R8.64] ;  /* 0x00000024080e7980 */ /* 0x000eaa000c101900 */
[----:B------:R-:W2:Y:S01]  /*62e0*/  LD.E R10, desc[UR36][R10.64] ;  /* 0x000000240a0a7980 */ /* 0x000ea2000c101900 */
[----:B------:R-:W-:-:S04]  /*62f0*/  IADD3 R7, P1, PT, R12, R15, RZ ;  /* 0x0000000f0c077210 */ /* 0x000fc80007f3e0ff */
[----:B------:R-:W-:Y:S02]  /*6300*/  IADD3.X R20, PT, PT, RZ, RZ, RZ, P1, !PT ;  /* 0x000000ffff147210 */ /* 0x000fe40000ffe4ff */
[----:B------:R-:W-:-:S04]  /*6310*/  LEA R6, P1, R7, R16, 0x2 ;  /* 0x0000001007067211 */ /* 0x000fc800078210ff */
[----:B------:R-:W-:Y:S01]  /*6320*/  LEA.HI.X R7, R7, R17, R20, 0x2, P1 ;  /* 0x0000001107077211 */ /* 0x000fe200008f1414 */
        /* <DEDUP_REMOVED lines=22> */
[----:B------:R-:W3:Y:S04]  /*6490*/  LD.E R10, desc[UR36][R6.64+0x18] ;  /* 0x00001824060a7980 */ /* 0x000ee8000c101900 */
[----:B------:R-:W3:Y:S02]  /*64a0*/  LD.E R14, desc[UR36][R8.64+0x18] ;  /* 0x00001824080e7980 */ /* 0x000ee4000c101900 */
[----:B---3--:R-:W-:-:S05]  /*64b0*/  FFMA R37, R10, R14, R11 ;  /* 0x0000000e0a257223 */ /* 0x008fca000000000b */
[----:B------:R2:W-:Y:S04]  /*64c0*/  ST.E desc[UR36][R4.64], R37 ;  /* 0x0000002504007985 */ /* 0x0005e8000c101924 */
[----:B------:R-:W3:Y:S04]  /*64d0*/  LD.E R10, desc[UR36][R6.64+0x1c] ;  /* 0x00001c24060a7980 */ /* 0x000ee8000c101900 */
[----:B-1----:R-:W3:Y:S01]  /*64e0*/  LD.E R21, desc[UR36][R8.64+0x1c] ;  /* 0x00001c2408157980 */ /* 0x002ee2000c101900 */
[----:B------:R-:W-:Y:S02]  /*64f0*/  VIADD R15, R15, 0x8 ;  /* 0x000000080f0f7836 */ /* 0x000fe40000000000 */
[----:B---3--:R-:W-:-:S05]  /*6500*/  FFMA R21, R10, R21, R37 ;  /* 0x000000150a157223 */ /* 0x008fca0000000025 */
[----:B------:R2:W-:Y:S02]  /*6510*/  ST.E desc[UR36][R4.64], R21 ;  /* 0x0000001504007985 */ /* 0x0005e4000c101924 */
.L_x_111:
[----:B------:R-:W-:Y:S05]  /*6520*/  BSYNC.RECONVERGENT B2 ;  /* 0x0000000000027941 */ /* 0x000fea0003800200 */
.L_x_110:
[----:B------:R-:W-:Y:S05]  /*6530*/  @!P2 BRA `(.L_x_109) ;  /* 0x0000000000d4a947 */ /* 0x000fea0003800000 */
[----:B------:R-:W-:Y:S01]  /*6540*/  ISETP.GE.U32.AND P1, PT, R3, 0x3, PT ;  /* 0x000000030300780c */ /* 0x000fe20003f26070 */
[----:B------:R-:W-:Y:S01]  /*6550*/  BSSY.RECONVERGENT B2, `(.L_x_112) ;  /* 0x000001b000027945 */ /* 0x000fe20003800200 */
[----:B------:R-:W-:-:S11]  /*6560*/  ISETP.NE.AND P2, PT, R32, RZ, PT ;  /* 0x000000ff2000720c */ /* 0x000fd60003f45270 */
[----:B------:R-:W-:Y:S05]  /*6570*/  @!P1 BRA `(.L_x_113) ;  /* 0x0000000000609947 */ /* 0x000fea0003800000 */
[----:B------:R-:W-:Y:S01]  /*6580*/  IADD3 R9, PT, PT, R12, R15, RZ ;  /* 0x0000000f0c097210 */ /* 0x000fe20007ffe0ff */
[----:B------:R-:W-:-:S04]  /*6590*/  IMAD.WIDE.U32 R6, R15, 0x4, R22 ;  /* 0x000000040f067825 */ /* 0x000fc800078e0016 */
[----:B------:R-:W-:Y:S01]  /*65a0*/  IMAD.WIDE.U32 R8, R9, 0x4, R16 ;  /* 0x0000000409087825 */ /* 0x000fe200078e0010 */
[----:B------:R-:W3:Y:S05]  /*65b0*/  LD.E R14, desc[UR36][R6.64] ;  /* 0x00000024060e7980 */ /* 0x000eea000c101900 */
[----:B------:R-:W3:Y:S01]  /*65c0*/  LD.E R8, desc[UR36][R8.64] ;  /* 0x0000002408087980 */ /* 0x000ee2000c101900 */
[----:B--2---:R-:W-:-:S05]  /*65d0*/  IADD3 R11, P1, PT, R12, R15, RZ ;  /* 0x0000000f0c0b7210 */ /* 0x004fca0007f3e0ff */
[----:B------:R-:W-:Y:S01]  /*65e0*/  IMAD.X R20, RZ, RZ, RZ, P1 ;  /* 0x000000ffff147224 */ /* 0x000fe200008e06ff */
[----:B------:R-:W-:-:S04]  /*65f0*/  LEA R10, P1, R11, R16, 0x2 ;  /* 0x000000100b0a7211 */ /* 0x000fc800078210ff */
[----:B------:R-:W-:Y:S01]  /*6600*/  LEA.HI.X R11, R11, R17, R20, 0x2, P1 ;  /* 0x000000110b0b7211 */ /* 0x000fe200008f1414 */
[----:B---3--:R-:W-:-:S05]  /*6610*/  FFMA R21, R8, R14, R21 ;  /* 0x0000000e08157223 */ /* 0x008fca0000000015 */
[----:B------:R1:W-:Y:S04]  /*6620*/  ST.E desc[UR36][R4.64], R21 ;  /* 0x0000001504007985 */ /* 0x0003e8000c101924 */
[----:B------:R-:W2:Y:S04]  /*6630*/  LD.E R20, desc[UR36][R6.64+0x4] ;  /* 0x0000042406147980 */ /* 0x000ea8000c101900 */
[----:B------:R-:W2:Y:S02]  /*6640*/  LD.E R14, desc[UR36][R10.64+0x4] ;  /* 0x000004240a0e7980 */ /* 0x000ea4000c101900 */
[----:B--2---:R-:W-:-:S05]  /*6650*/  FFMA R35, R14, R20, R21 ;  /* 0x000000140e237223 */ /* 0x004fca0000000015 */
[----:B------:R3:W-:Y:S04]  /*6660*/  ST.E desc[UR36][R4.64], R35 ;  /* 0x0000002304007985 */ /* 0x0007e8000c101924 */
[----:B------:R-:W2:Y:S04]  /*6670*/  LD.E R8, desc[UR36][R10.64+0x8] ;  /* 0x000008240a087980 */ /* 0x000ea8000c101900 */
[----:B------:R-:W2:Y:S02]  /*6680*/  LD.E R9, desc[UR36][R6.64+0x8] ;  /* 0x0000082406097980 */ /* 0x000ea4000c101900 */
[----:B--2---:R-:W-:-:S05]  /*6690*/  FFMA R9, R8, R9, R35 ;  /* 0x0000000908097223 */ /* 0x004fca0000000023 */
[----:B------:R3:W-:Y:S04]  /*66a0*/  ST.E desc[UR36][R4.64], R9 ;  /* 0x0000000904007985 */ /* 0x0007e8000c101924 */
[----:B------:R-:W1:Y:S04]  /*66b0*/  LD.E R8, desc[UR36][R10.64+0xc] ;  /* 0x00000c240a087980 */ /* 0x000e68000c101900 */
[----:B------:R-:W1:Y:S01]  /*66c0*/  LD.E R14, desc[UR36][R6.64+0xc] ;  /* 0x00000c24060e7980 */ /* 0x000e62000c101900 */
[----:B------:R-:W-:Y:S01]  /*66d0*/  IADD3 R15, PT, PT, R15, 0x4, RZ ;  /* 0x000000040f0f7810 */ /* 0x000fe20007ffe0ff */
[----:B-1----:R-:W-:-:S05]  /*66e0*/  FFMA R21, R8, R14, R9 ;  /* 0x0000000e08157223 */ /* 0x002fca0000000009 */
[----:B------:R3:W-:Y:S02]  /*66f0*/  ST.E desc[UR36][R4.64], R21 ;  /* 0x0000001504007985 */ /* 0x0007e4000c101924 */
.L_x_113:
[----:B------:R-:W-:Y:S05]  /*6700*/  BSYNC.RECONVERGENT B2 ;  /* 0x0000000000027941 */ /* 0x000fea0003800200 */
.L_x_112:
[----:B------:R-:W-:Y:S05]  /*6710*/  @!P2 BRA `(.L_x_109) ;  /* 0x00000000005ca947 */ /* 0x000fea0003800000 */
[----:B---3--:R-:W-:Y:S02]  /*6720*/  IMAD.IADD R9, R12, 0x1, R15 ;  /* 0x000000010c097824 */ /* 0x008fe400078e020f */
[----:B------:R-:W-:-:S04]  /*6730*/  IMAD.WIDE.U32 R6, R15, 0x4, R22 ;  /* 0x000000040f067825 */ /* 0x000fc800078e0016 */
[----:B------:R-:W-:Y:S01]  /*6740*/  IMAD.WIDE.U32 R8, R9, 0x4, R16 ;  /* 0x0000000409087825 */ /* 0x000fe200078e0010 */
[----:B------:R-:W2:Y:S05]  /*6750*/  LD.E R10, desc[UR36][R6.64] ;  /* 0x00000024060a7980 */ /* 0x000eaa000c101900 */
[----:B------:R-:W2:Y:S01]  /*6760*/  LD.E R8, desc[UR36][R8.64] ;  /* 0x0000002408087980 */ /* 0x000ea2000c101900 */
[----:B------:R-:W-:Y:S01]  /*6770*/  ISETP.NE.AND P1, PT, R32, 0x1, PT ;  /* 0x000000012000780c */ /* 0x000fe20003f25270 */
[----:B--2---:R-:W-:-:S05]  /*6780*/  FFMA R21, R8, R10, R21 ;  /* 0x0000000a08157223 */ /* 0x004fca0000000015 */
[----:B------:R1:W-:Y:S07]  /*6790*/  ST.E desc[UR36][R4.64], R21 ;  /* 0x0000001504007985 */ /* 0x0003ee000c101924 */
[----:B------:R-:W-:Y:S05]  /*67a0*/  @!P1 BRA `(.L_x_109) ;  /* 0x0000000000389947 */ /* 0x000fea0003800000 */
[----:B------:R-:W-:Y:S01]  /*67b0*/  IADD3 R9, P1, PT, R12, R15, RZ ;  /* 0x0000000f0c097210 */ /* 0x000fe20007f3e0ff */
[----:B------:R-:W2:Y:S03]  /*67c0*/  LD.E R11, desc[UR36][R6.64+0x4] ;  /* 0x00000424060b7980 */ /* 0x000ea6000c101900 */
[----:B------:R-:W-:Y:S02]  /*67d0*/  IADD3.X R10, PT, PT, RZ, RZ, RZ, P1, !PT ;  /* 0x000000ffff0a7210 */ /* 0x000fe40000ffe4ff */
        /* <DEDUP_REMOVED lines=8> */
[----:B------:R-:W4:Y:S02]  /*6860*/  LD.E R7, desc[UR36][R6.64+0x8] ;  /* 0x0000082406077980 */ /* 0x000f24000c101900 */
[----:B----4-:R-:W-:-:S05]  /*6870*/  FFMA R11, R8, R7, R11 ;  /* 0x00000007080b7223 */ /* 0x010fca000000000b */
[----:B------:R2:W-:Y:S02]  /*6880*/  ST.E desc[UR36][R4.64], R11 ;  /* 0x0000000b04007985 */ /* 0x0005e4000c101924 */
.L_x_109:
[----:B------:R-:W-:Y:S05]  /*6890*/  BSYNC.RECONVERGENT B1 ;  /* 0x0000000000017941 */ /* 0x000fea0003800200 */
.L_x_108:
[----:B------:R-:W-:Y:S05]  /*68a0*/  @P0 BRA `(.L_x_114) ;  /* 0xfffffff000ec0947 */ /* 0x000fea000383ffff */
.L_x_93:
[----:B------:R-:W-:Y:S05]  /*68b0*/  BSYNC.RECONVERGENT B0 ;  /* 0x0000000000007941 */ /* 0x000fea0003800200 */
.L_x_92:
[----:B------:R-:W5:Y:S01]  /*68c0*/  LDCU UR4, c[0x0][0x3a8] ;  /* 0x00007500ff0477ac */ /* 0x000f620008000800 */
[----:B------:R-:W-:-:S05]  /*68d0*/  VIADD R27, R27, 0x1 ;  /* 0x000000011b1b7836 */ /* 0x000fca0000000000 */
[----:B-----5:R-:W-:-:S13]  /*68e0*/  ISETP.NE.AND P0, PT, R27, UR4, PT ;  /* 0x000000041b007c0c */ /* 0x020fda000bf05270 */
[----:B------:R-:W-:Y:S05]  /*68f0*/  @P0 BRA `(.L_x_115) ;  /* 0xffffffb000ec0947 */ /* 0x000fea000383ffff */
[----:B------:R-:W-:Y:S05]  /*6900*/  BSYNC.RECONVERGENT B7 ;  /* 0x0000000000077941 */ /* 0x000fea0003800200 */
.L_x_29:
[C---:B------:R-:W-:Y:S01]  /*6910*/  ISETP.NE.AND P0, PT, R0.reuse, RZ, PT ;  /* 0x000000ff0000720c */ /* 0x040fe20003f05270 */
[----:B------:R-:W-:Y:S01]  /*6920*/  BSSY.RECONVERGENT B0, `(.L_x_116) ;  /* 0x000001c000007945 */ /* 0x000fe20003800200 */
[----:B------:R-:W-:-:S11]  /*6930*/  ISETP.GE.AND P1, PT, R0, 0x1, PT ;  /* 0x000000010000780c */ /* 0x000fd60003f26270 */
[----:B------:R-:W-:Y:S05]  /*6940*/  @!P0 BRA `(.L_x_117) ;  /* 0x0000000000648947 */ /* 0x000fea0003800000 */
[----:B------:R-:W5:Y:S01]  /*6950*/  LDCU.64 UR4, c[0x0][0x3a8] ;  /* 0x00007500ff0477ac */ /* 0x000f620008000a00 */
[----:B--2-4-:R-:W-:Y:S01]  /*6960*/  HFMA2 R11, -RZ, RZ, 0, 0 ;  /* 0x00000000ff0b7431 */ /* 0x014fe200000001ff */
[----:B------:R-:W2:Y:S01]  /*6970*/  LDCU.64 UR6, c[0x0][0x3a0] ;  /* 0x00007400ff0677ac */ /* 0x000ea20008000a00 */
[----:B-----5:R-:W-:-:S06]  /*6980*/  UIMAD UR4, UR5, UR4, URZ ;  /* 0x00000004050472a4 */ /* 0x020fcc000f8e02ff */
[----:B------:R-:W-:-:S04]  /*6990*/  IADD3 R3, PT, PT, -R0, UR4, RZ ;  /* 0x0000000400037c10 */ /* 0x000fc8000fffe1ff */
[----:B01-3--:R-:W-:Y:S02]  /*69a0*/  SHF.R.S32.HI R4, RZ, 0x1f, R3 ;  /* 0x0000001fff047819 */ /* 0x00bfe40000011403 */
[C---:B------:R-:W-:Y:S02]  /*69b0*/  SHF.L.U32 R5, R3.reuse, 0x2, RZ ;  /* 0x0000000203057819 */ /* 0x040fe400000006ff */
[----:B------:R-:W-:Y:S01]  /*69c0*/  SHF.L.U64.HI R7, R3, 0x2, R4 ;  /* 0x0000000203077819 */ /* 0x000fe20000010204 */
[----:B------:R-:W-:Y:S01]  /*69d0*/  IMAD.MOV.U32 R3, RZ, RZ, RZ ;  /* 0x000000ffff037224 */ /* 0x000fe200078e00ff */
[C---:B------:R-:W-:Y:S02]  /*69e0*/  IADD3 R14, P0, PT, R5.reuse, R18, RZ ;  /* 0x00000012050e7210 */ /* 0x040fe40007f1e0ff */
[----:B--2---:R-:W-:Y:S01]  /*69f0*/  IADD3 R10, P2, PT, R5, UR6, RZ ;  /* 0x00000006050a7c10 */ /* 0x004fe2000ff5e0ff */
[----:B------:R-:W-:-:S03]  /*6a00*/  IMAD.WIDE R4, R0, 0x4, RZ ;  /* 0x0000000400047825 */ /* 0x000fc600078e02ff */
[C---:B------:R-:W-:Y:S01]  /*6a10*/  IADD3.X R12, PT, PT, R7.reuse, UR7, RZ, P2, !PT ;  /* 0x00000007070c7c10 */ /* 0x040fe200097fe4ff */
[----:B------:R-:W-:-:S08]  /*6a20*/  IMAD.X R20, R7, 0x1, R19, P0 ;  /* 0x0000000107147824 */ /* 0x000fd000000e0613 */
.L_x_118:
[----:B------:R-:W-:-:S04]  /*6a30*/  IADD3 R8, P0, PT, R3, R14, RZ ;  /* 0x0000000e03087210 */ /* 0x000fc80007f1e0ff */
[----:B0-----:R-:W-:-:S06]  /*6a40*/  IADD3.X R9, PT, PT, R11, R20, RZ, P0, !PT ;  /* 0x000000140b097210 */ /* 0x001fcc00007fe4ff */
[----:B------:R-:W2:Y:S01]  /*6a50*/  LD.E.U8 R9, desc[UR36][R8.64] ;  /* 0x0000002408097980 */ /* 0x000ea2000c101100 */
[----:B------:R-:W-:-:S05]  /*6a60*/  IADD3 R6, P0, PT, R3, R10, RZ ;  /* 0x0000000a03067210 */ /* 0x000fca0007f1e0ff */
[----:B------:R-:W-:Y:S01]  /*6a70*/  IMAD.X R7, R11, 0x1, R12, P0 ;  /* 0x000000010b077824 */ /* 0x000fe200000e060c */
[----:B------:R-:W-:-:S04]  /*6a80*/  IADD3 R3, P0, PT, R3, 0x1, RZ ;  /* 0x0000000103037810 */ /* 0x000fc80007f1e0ff */
[----:B------:R-:W-:Y:S02]  /*6a90*/  IADD3.X R11, PT, PT, RZ, R11, RZ, P0, !PT ;  /* 0x0000000bff0b7210 */ /* 0x000fe400007fe4ff */
[----:B------:R-:W-:-:S04]  /*6aa0*/  ISETP.GE.U32.AND P0, PT, R3, R4, PT ;  /* 0x000000040300720c */ /* 0x000fc80003f06070 */
[----:B------:R-:W-:Y:S01]  /*6ab0*/  ISETP.GE.U32.AND.EX P0, PT, R11, R5, PT, P0 ;  /* 0x000000050b00720c */ /* 0x000fe20003f06100 */
[----:B--2---:R0:W-:-:S12]  /*6ac0*/  STG.E.U8 desc[UR36][R6.64], R9 ;  /* 0x0000000906007986 */ /* 0x0041d8000c101124 */
[----:B------:R-:W-:Y:S05]  /*6ad0*/  @!P0 BRA `(.L_x_118) ;  /* 0xfffffffc00d48947 */ /* 0x000fea000383ffff */
.L_x_117:
[----:B------:R-:W-:Y:S05]  /*6ae0*/  BSYNC.RECONVERGENT B0 ;  /* 0x0000000000007941 */ /* 0x000fea0003800200 */
.L_x_116:
[----:B------:R-:W-:Y:S04]  /*6af0*/  BSSY.RECONVERGENT B1, `(.L_x_119) ;  /* 0x0000175000017945 */ /* 0x000fe80003800200 */
[----:B------:R-:W-:Y:S05]  /*6b00*/  @!P1 BRA `(.L_x_120) ;  /* 0x0000001400cc9947 */ /* 0x000fea0003800000 */
[----:B0-2---:R-:W0:Y:S01]  /*6b10*/  LDC.64 R6, c[0x0][0x3a0] ;  /* 0x0000e800ff067b82 */ /* 0x005e220000000a00 */
[----:B------:R-:W2:Y:S01]  /*6b20*/  LDCU UR4, c[0x0][0x3a8] ;  /* 0x00007500ff0477ac */ /* 0x000ea20008000800 */
[----:B------:R-:W-:Y:S01]  /*6b30*/  LOP3.LUT R0, R0, 0x7ffffff8, RZ, 0xc0, !PT ;  /* 0x7ffffff800007812 */ /* 0x000fe200078ec0ff */
[----:B--2---:R-:W-:Y:S01]  /*6b40*/  IMAD.U32 R3, RZ, RZ, UR4 ;  /* 0x00000004ff037e24 */ /* 0x004fe2000f8e00ff */
[----:B0-----:R-:W-:-:S04]  /*6b50*/  IADD3 R6, P0, PT, R6, 0x10, RZ ;  /* 0x0000001006067810 */ /* 0x001fc80007f1e0ff */
[----:B------:R-:W-:-:S09]  /*6b60*/  IADD3.X R7, PT, PT, RZ, R7, RZ, P0, !PT ;  /* 0x00000007ff077210 */ /* 0x000fd200007fe4ff */
.L_x_143:
[----:B0-----:R-:W0:Y:S01]  /*6b70*/  LDCU UR4, c[0x0][0x3ac] ;  /* 0x00007580ff0477ac */ /* 0x001e220008000800 */
[C---:B-1-34-:R-:W-:Y:S01]  /*6b80*/  VIADD R5, R3.reuse, 0xfffffffe ;  /* 0xfffffffe03057836 */ /* 0x05afe20000000000 */
[----:B------:R-:W-:Y:S01]  /*6b90*/  IADD3 R3, PT, PT, R3, -0x1, RZ ;  /* 0xffffffff03037810 */ /* 0x000fe20007ffe0ff */
[----:B------:R-:W-:Y:S01]  /*6ba0*/  BSSY.RECONVERGENT B0, `(.L_x_121) ;  /* 0x000009e000007945 */ /* 0x000fe20003800200 */
[----:B------:R-:W-:Y:S02]  /*6bb0*/  IMAD.MOV.U32 R21, RZ, RZ, RZ ;  /* 0x000000ffff157224 */ /* 0x000fe400078e00ff */
[----:B------:R-:W-:Y:S02]  /*6bc0*/  IMAD R4, R2, R5, RZ ;  /* 0x0000000502047224 */ /* 0x000fe400078e02ff */
[----:B0-2---:R-:W-:-:S07]  /*6bd0*/  IMAD R27, R3, UR4, RZ ;  /* 0x00000004031b7c24 */ /* 0x005fce000f8e02ff */
.L_x_132:
[C---:B012---:R-:W-:Y:S01]  /*6be0*/  IMAD.WIDE.U32 R8, R21.reuse, 0x4, R22 ;  /* 0x0000000415087825 */ /* 0x047fe200078e0016 */
[----:B------:R-:W0:Y:S01]  /*6bf0*/  LDC R20, c[0x0][0x3ac] ;  /* 0x0000eb00ff147b82 */ /* 0x000e220000000800 */
[----:B------:R-:W-:Y:S01]  /*6c00*/  ISETP.GE.U32.AND P0, PT, R34, 0x7, PT ;  /* 0x000000072200780c */ /* 0x000fe20003f06070 */
[----:B------:R-:W-:Y:S01]  /*6c10*/  BSSY.RECONVERGENT B2, `(.L_x_122) ;  /* 0x000003b000027945 */ /* 0x000fe20003800200 */
[----:B------:R-:W-:Y:S01]  /*6c20*/  HFMA2 R26, -RZ, RZ, 0, 0 ;  /* 0x00000000ff1a7431 */ /* 0x000fe200000001ff */
[----:B------:R1:W-:Y:S01]  /*6c30*/  ST.E desc[UR36][R8.64], RZ ;  /* 0x000000ff08007985 */ /* 0x0003e2000c101924 */
[----:B------:R-:W-:Y:S02]  /*6c40*/  IMAD.MOV.U32 R37, RZ, RZ, RZ ;  /* 0x000000ffff257224 */ /* 0x000fe400078e00ff */
[----:B0-----:R-:W-:-:S07]  /*6c50*/  IMAD R35, R21, R20, RZ ;  /* 0x0000001415237224 */ /* 0x001fce00078e02ff */
[----:B-1----:R-:W-:Y:S05]  /*6c60*/  @!P0 BRA `(.L_x_123) ;  /* 0x0000000000d48947 */ /* 0x002fea0003800000 */
[----:B------:R-:W-:Y:S01]  /*6c70*/  IADD3 R30, P0, PT, R4, R35, RZ ;  /* 0x00000023041e7210 */ /* 0x000fe20007f1e0ff */
[----:B------:R-:W-:Y:S01]  /*6c80*/  BSSY.RECONVERGENT B3, `(.L_x_124) ;  /* 0x0000032000037945 */ /* 0x000fe20003800200 */
[----:B------:R-:W-:Y:S01]  /*6c90*/  IADD3 R15, P2, PT, R24, 0x10, RZ ;  /* 0x00000010180f7810 */ /* 0x000fe20007f5e0ff */
[----:B------:R-:W-:Y:S01]  /*6ca0*/  IMAD.WIDE R10, R27, 0x4, R6 ;  /* 0x000000041b0a7825 */ /* 0x000fe200078e0206 */
[----:B------:R-:W-:Y:S02]  /*6cb0*/  IADD3 R14, PT, PT, -R0, RZ, RZ ;  /* 0x000000ff000e7210 */ /* 0x000fe40007ffe1ff */
[----:B------:R-:W-:Y:S01]  /*6cc0*/  LEA R15, P1, R30, R15, 0x2 ;  /* 0x0000000f1e0f7211 */ /* 0x000fe200078210ff */
[----:B------:R-:W-:Y:S01]  /*6cd0*/  IMAD.X R13, RZ, RZ, RZ, P0 ;  /* 0x000000ffff0d7224 */ /* 0x000fe200000e06ff */
[----:B------:R-:W-:Y:S01]  /*6ce0*/  IADD3.X R12, PT, PT, RZ, R25, RZ, P2, !PT ;  /* 0x00000019ff0c7210 */ /* 0x000fe200017fe4ff */
[----:B------:R-:W-:-:S03]  /*6cf0*/  IMAD.MOV.U32 R37, RZ, RZ, RZ ;  /* 0x000000ffff257224 */ /* 0x000fc600078e00ff */
[----:B------:R-:W-:-:S07]  /*6d00*/  LEA.HI.X R30, R30, R12, R13, 0x2, P1 ;  /* 0x0000000c1e1e7211 */ /* 0x000fce00008f140d */
.L_x_125:
[----:B------:R-:W-:Y:S01]  /*6d10*/  MOV R12, R15 ;  /* 0x0000000f000c7202 */ /* 0x000fe20000000f00 */
[----:B------:R-:W-:Y:S01]  /*6d20*/  IMAD.MOV.U32 R13, RZ, RZ, R30 ;  /* 0x000000ffff0d7224 */ /* 0x000fe200078e001e */
        /* <DEDUP_REMOVED lines=20> */
[----:B------:R-:W3:Y:S04]  /*6e70*/  LD.E R30, desc[UR36][R12.64+0x4] ;  /* 0x000004240c1e7980 */ /* 0x000ee8000c101900 */
[----:B------:R-:W3:Y:S02]  /*6e80*/  LDG.E R36, desc[UR36][R10.64+0x4] ;  /* 0x000004240a247981 */ /* 0x000ee4000c1e1900 */
[----:B---3--:R-:W-:-:S05]  /*6e90*/  FFMA R30, R30, R36, R37 ;  /* 0x000000241e1e7223 */ /* 0x008fca0000000025 */
[----:B------:R3:W-:Y:S04]  /*6ea0*/  ST.E desc[UR36][R8.64], R30 ;  /* 0x0000001e08007985 */ /* 0x0007e8000c101924 */
[----:B--2---:R-:W2:Y:S04]  /*6eb0*/  LD.E R26, desc[UR36][R12.64+0x8] ;  /* 0x000008240c1a7980 */ /* 0x004ea8000c101900 */
[----:B------:R-:W2:Y:S02]  /*6ec0*/  LDG.E R36, desc[UR36][R10.64+0x8] ;  /* 0x000008240a247981 */ /* 0x000ea4000c1e1900 */
[----:B--2---:R-:W-:-:S05]  /*6ed0*/  FFMA R26, R26, R36, R30 ;  /* 0x000000241a1a7223 */ /* 0x004fca000000001e */
[----:B------:R2:W-:Y:S04]  /*6ee0*/  ST.E desc[UR36][R8.64], R26 ;  /* 0x0000001a08007985 */ /* 0x0005e8000c101924 */
[----:B0-----:R-:W1:Y:S04]  /*6ef0*/  LD.E R15, desc[UR36][R12.64+0xc] ;  /* 0x00000c240c0f7980 */ /* 0x001e68000c101900 */
[----:B------:R0:W1:Y:S01]  /*6f00*/  LDG.E R36, desc[UR36][R10.64+0xc] ;  /* 0x00000c240a247981 */ /* 0x000062000c1e1900 */
[----:B------:R-:W-:Y:S02]  /*6f10*/  IADD3 R14, PT, PT, R14, 0x8, RZ ;  /* 0x000000080e0e7810 */ /* 0x000fe40007ffe0ff */
[----:B0-----:R-:W-:-:S04]  /*6f20*/  IADD3 R10, P1, PT, R10, 0x20, RZ ;  /* 0x000000200a0a7810 */ /* 0x001fc80007f3e0ff */
[----:B------:R-:W-:Y:S01]  /*6f30*/  IADD3.X R11, PT, PT, RZ, R11, RZ, P1, !PT ;  /* 0x0000000bff0b7210 */ /* 0x000fe20000ffe4ff */
[----:B-1----:R-:W-:Y:S01]  /*6f40*/  FFMA R37, R15, R36, R26 ;  /* 0x000000240f257223 */ /* 0x002fe2000000001a */
[----:B------:R-:W-:-:S04]  /*6f50*/  IADD3 R15, P0, PT, R12, 0x20, RZ ;  /* 0x000000200c0f7810 */ /* 0x000fc80007f1e0ff */
[----:B------:R2:W-:Y:S01]  /*6f60*/  ST.E desc[UR36][R8.64], R37 ;  /* 0x0000002508007985 */ /* 0x0005e2000c101924 */
[----:B---3--:R-:W-:Y:S01]  /*6f70*/  IMAD.X R30, RZ, RZ, R13, P0 ;  /* 0x000000ffff1e7224 */ /* 0x008fe200000e060d */
[----:B------:R-:W-:-:S13]  /*6f80*/  ISETP.NE.AND P0, PT, R14, RZ, PT ;  /* 0x000000ff0e00720c */ /* 0x000fda0003f05270 */
[----:B--2---:R-:W-:Y:S05]  /*6f90*/  @P0 BRA `(.L_x_125) ;  /* 0xfffffffc005c0947 */ /* 0x004fea000383ffff */
[----:B------:R-:W-:Y:S05]  /*6fa0*/  BSYNC.RECONVERGENT B3 ;  /* 0x0000000000037941 */ /* 0x000fea0003800200 */
.L_x_124:
[----:B------:R-:W-:-:S07]  /*6fb0*/  IMAD.MOV.U32 R26, RZ, RZ, R0 ;  /* 0x000000ffff1a7224 */ /* 0x000fce00078e0000 */
.L_x_123:
[----:B------:R-:W-:Y:S05]  /*6fc0*/  BSYNC.RECONVERGENT B2 ;  /* 0x0000000000027941 */ /* 0x000fea0003800200 */
.L_x_122:
        /* <DEDUP_REMOVED lines=8> */
[----:B------:R-:W-:Y:S01]  /*7050*/  IMAD.IADD R11, R35, 0x1, R26 ;  /* 0x00000001230b7824 */ /* 0x000fe200078e021a */
[----:B------:R-:W0:Y:S01]  /*7060*/  LDCU.64 UR4, c[0x0][0x3a0] ;  /* 0x00007400ff0477ac */ /* 0x000e220008000a00 */
[----:B------:R-:W-:-:S03]  /*7070*/  SHF.R.S32.HI R14, RZ, 0x1f, R27 ;  /* 0x0000001fff0e7819 */ /* 0x000fc6000001141b */
[----:B------:R-:W-:-:S04]  /*7080*/  IADD3 R11, P2, PT, R4, R11, RZ ;  /* 0x0000000b040b7210 */ /* 0x000fc80007f5e0ff */
[----:B------:R-:W-:Y:S02]  /*7090*/  IADD3.X R12, PT, PT, RZ, RZ, RZ, P2, !PT ;  /* 0x000000ffff0c7210 */ /* 0x000fe400017fe4ff */
[----:B------:R-:W-:-:S04]  /*70a0*/  LEA R10, P2, R11, R24, 0x2 ;  /* 0x000000180b0a7211 */ /* 0x000fc800078410ff */
[----:B------:R-:W-:Y:S02]  /*70b0*/  LEA.HI.X R11, R11, R25, R12, 0x2, P2 ;  /* 0x000000190b0b7211 */ /* 0x000fe400010f140c */
[----:B------:R-:W-:-:S03]  /*70c0*/  IADD3 R13, P2, PT, R27, R26, RZ ;  /* 0x0000001a1b0d7210 */ /* 0x000fc60007f5e0ff */
[----:B------:R-:W2:Y:S02]  /*70d0*/  LD.E R10, desc[UR36][R10.64] ;  /* 0x000000240a0a7980 */ /* 0x000ea4000c101900 */
[----:B------:R-:W-:Y:S01]  /*70e0*/  IMAD.X R14, RZ, RZ, R14, P2 ;  /* 0x000000ffff0e7224 */ /* 0x000fe200010e060e */
[----:B0-----:R-:W-:-:S04]  /*70f0*/  LEA R12, P2, R13, UR4, 0x2 ;  /* 0x000000040d0c7c11 */ /* 0x001fc8000f8410ff */
[----:B------:R-:W-:-:S05]  /*7100*/  LEA.HI.X R13, R13, UR5, R14, 0x2, P2 ;  /* 0x000000050d0d7c11 */ /* 0x000fca00090f140e */
[----:B------:R-:W2:Y:S01]  /*7110*/  LDG.E R14, desc[UR36][R12.64] ;  /* 0x000000240c0e7981 */ /* 0x000ea2000c1e1900 */
[----:B------:R-:W-:-:S04]  /*7120*/  IADD3 R15, P2, P3, R4, R26, R35 ;  /* 0x0000001a040f7210 */ /* 0x000fc80007b5e023 */
[----:B------:R-:W-:Y:S01]  /*7130*/  IADD3.X R30, PT, PT, RZ, RZ, RZ, P2, P3 ;  /* 0x000000ffff1e7210 */ /* 0x000fe200017e64ff */
[----:B--2---:R-:W-:Y:S01]  /*7140*/  FFMA R37, R10, R14, R37 ;  /* 0x0000000e0a257223 */ /* 0x004fe20000000025 */
[----:B------:R-:W-:-:S04]  /*7150*/  LEA R14, P2, R15, R24, 0x2 ;  /* 0x000000180f0e7211 */ /* 0x000fc800078410ff */
[----:B------:R-:W-:Y:S01]  /*7160*/  LEA.HI.X R15, R15, R25, R30, 0x2, P2 ;  /* 0x000000190f0f7211 */ /* 0x000fe200010f141e */
        /* <DEDUP_REMOVED lines=10> */
[----:B------:R-:W0:Y:S01]  /*7210*/  LDG.E R36, desc[UR36][R12.64+0xc] ;  /* 0x00000c240c247981 */ /* 0x000e22000c1e1900 */
[----:B------:R-:W-:Y:S01]  /*7220*/  IADD3 R26, PT, PT, R26, 0x4, RZ ;  /* 0x000000041a1a7810 */ /* 0x000fe20007ffe0ff */
[----:B0-----:R-:W-:-:S05]  /*7230*/  FFMA R37, R10, R36, R11 ;  /* 0x000000240a257223 */ /* 0x001fca000000000b */
[----:B------:R1:W-:Y:S02]  /*7240*/  ST.E desc[UR36][R8.64], R37 ;  /* 0x0000002508007985 */ /* 0x0003e4000c101924 */
.L_x_129:
[----:B------:R-:W-:Y:S05]  /*7250*/  BSYNC.RECONVERGENT B3 ;  /* 0x0000000000037941 */ /* 0x000fea0003800200 */
.L_x_128:
[----:B------:R-:W-:Y:S05]  /*7260*/  @!P1 BRA `(.L_x_127) ;  /* 0x0000000000b49947 */ /* 0x000fea0003800000 */
[----:B------:R-:W-:Y:S01]  /*7270*/  ISETP.NE.AND P2, PT, R32, 0x1, PT ;  /* 0x000000012000780c */ /* 0x000fe20003f45270 */
[----:B------:R-:W-:Y:S01]  /*7280*/  BSSY.RECONVERGENT B3, `(.L_x_130) ;  /* 0x000001b000037945 */ /* 0x000fe20003800200 */
[----:B------:R-:W-:-:S11]  /*7290*/  ISETP.NE.AND P1, PT, R29, RZ, PT ;  /* 0x000000ff1d00720c */ /* 0x000fd60003f25270 */
[----:B------:R-:W-:Y:S05]  /*72a0*/  @!P2 BRA `(.L_x_131) ;  /* 0x000000000060a947 */ /* 0x000fea0003800000 */
[----:B-1----:R-:W-:Y:S01]  /*72b0*/  IMAD.IADD R11, R35, 0x1, R26 ;  /* 0x00000001230b7824 */ /* 0x002fe200078e021a */
        /* <DEDUP_REMOVED lines=19> */
[----:B------:R-:W2:Y:S01]  /*73f0*/  LD.E R15, desc[UR36][R14.64+0x4] ;  /* 0x000004240e0f7980 */ /* 0x000ea2000c101900 */
[----:B------:R-:W-:Y:S01]  /*7400*/  IADD3 R26, PT, PT, R26, 0x2, RZ ;  /* 0x000000021a1a7810 */ /* 0x000fe20007ffe0ff */
[----:B--2---:R-:W-:-:S05]  /*7410*/  FFMA R37, R15, R37, R30 ;  /* 0x000000250f257223 */ /* 0x004fca000000001e */
[----:B------:R0:W-:Y:S02]  /*7420*/  ST.E desc[UR36][R8.64], R37 ;  /* 0x0000002508007985 */ /* 0x0001e4000c101924 */
.L_x_131:
[----:B------:R-:W-:Y:S05]  /*7430*/  BSYNC.RECONVERGENT B3 ;  /* 0x0000000000037941 */ /* 0x000fea0003800200 */
.L_x_130:
[----:B------:R-:W-:Y:S05]  /*7440*/  @!P1 BRA `(.L_x_127) ;  /* 0x00000000003c9947 */ /* 0x000fea0003800000 */
[----:B------:R-:W2:Y:S01]  /*7450*/  LDCU.64 UR4, c[0x0][0x3a0] ;  /* 0x00007400ff0477ac */ /* 0x000ea20008000a00 */
[----:B-1----:R-:W-:Y:S01]  /*7460*/  IADD3 R11, P1, PT, R27, R26, RZ ;  /* 0x0000001a1b0b7210 */ /* 0x002fe20007f3e0ff */
[----:B------:R-:W-:Y:S01]  /*7470*/  IMAD.IADD R35, R35, 0x1, R26 ;  /* 0x0000000123237824 */ /* 0x000fe200078e021a */
[----:B------:R-:W-:-:S04]  /*7480*/  SHF.R.S32.HI R12, RZ, 0x1f, R27 ;  /* 0x0000001fff0c7819 */ /* 0x000fc8000001141b */
[----:B------:R-:W-:Y:S02]  /*7490*/  IADD3.X R12, PT, PT, RZ, R12, RZ, P1, !PT ;  /* 0x0000000cff0c7210 */ /* 0x000fe40000ffe4ff */
[----:B------:R-:W-:-:S05]  /*74a0*/  IADD3 R35, P1, PT, R4, R35, RZ ;  /* 0x0000002304237210 */ /* 0x000fca0007f3e0ff */
[----:B------:R-:W-:Y:S01]  /*74b0*/  IMAD.X R13, RZ, RZ, RZ, P1 ;  /* 0x000000ffff0d7224 */ /* 0x000fe200008e06ff */
[----:B--2---:R-:W-:-:S04]  /*74c0*/  LEA R10, P2, R11, UR4, 0x2 ;  /* 0x000000040b0a7c11 */ /* 0x004fc8000f8410ff */
[----:B------:R-:W-:Y:S02]  /*74d0*/  LEA.HI.X R11, R11, UR5, R12, 0x2, P2 ;  /* 0x000000050b0b7c11 */ /* 0x000fe400090f140c */
[----:B------:R-:W-:-:S03]  /*74e0*/  LEA R12, P1, R35, R24, 0x2 ;  /* 0x00000018230c7211 */ /* 0x000fc600078210ff */
[----:B------:R-:W0:Y:S01]  /*74f0*/  LDG.E R10, desc[UR36][R10.64] ;  /* 0x000000240a0a7981 */ /* 0x000e22000c1e1900 */
[----:B------:R-:W-:-:S05]  /*7500*/  LEA.HI.X R13, R35, R25, R13, 0x2, P1 ;  /* 0x00000019230d7211 */ /* 0x000fca00008f140d */
[----:B------:R-:W0:Y:S02]  /*7510*/  LD.E R12, desc[UR36][R12.64] ;  /* 0x000000240c0c7980 */ /* 0x000e24000c101900 */
[----:B0-----:R-:W-:-:S05]  /*7520*/  FFMA R37, R12, R10, R37 ;  /* 0x0000000a0c257223 */ /* 0x001fca0000000025 */
[----:B------:R2:W-:Y:S02]  /*7530*/  ST.E desc[UR36][R8.64], R37 ;  /* 0x0000002508007985 */ /* 0x0005e4000c101924 */
.L_x_127:
[----:B------:R-:W-:Y:S05]  /*7540*/  BSYNC.RECONVERGENT B2 ;  /* 0x0000000000027941 */ /* 0x000fea0003800200 */
.L_x_126:
[----:B------:R-:W-:-:S04]  /*7550*/  IADD3 R21, PT, PT, R21, 0x1, RZ ;  /* 0x0000000115157810 */ /* 0x000fc80007ffe0ff */
[----:B------:R-:W-:-:S13]  /*7560*/  ISETP.NE.AND P1, PT, R21, R20, PT ;  /* 0x000000141500720c */ /* 0x000fda0003f25270 */
[----:B------:R-:W-:Y:S05]  /*7570*/  @P1 BRA `(.L_x_132) ;  /* 0xfffffff400981947 */ /* 0x000fea000383ffff */
[----:B------:R-:W-:Y:S05]  /*7580*/  BSYNC.RECONVERGENT B0 ;  /* 0x0000000000007941 */ /* 0x000fea0003800200 */
.L_x_121:
[----:B------:R-:W-:Y:S01]  /*7590*/  ISETP.GE.U32.AND P1, PT, R34, 0xf, PT ;  /* 0x0000000f2200780c */ /* 0x000fe20003f26070 */
[----:B------:R-:W-:Y:S01]  /*75a0*/  IMAD.IADD R20, R27, 0x1, -R20 ;  /* 0x000000011b147824 */ /* 0x000fe200078e0a14 */
[----:B------:R-:W-:Y:S01]  /*75b0*/  BSSY.RECONVERGENT B0, `(.L_x_133) ;  /* 0x0000055000007945 */ /* 0x000fe20003800200 */
[----:B------:R-:W-:-:S03]  /*75c0*/  HFMA2 R15, -RZ, RZ, 0, 0 ;  /* 0x00000000ff0f7431 */ /* 0x000fc600000001ff */
[----:B------:R-:W-:-:S07]  /*75d0*/  SHF.R.S32.HI R4, RZ, 0x1f, R20 ;  /* 0x0000001fff047819 */ /* 0x000fce0000011414 */
[----:B------:R-:W-:Y:S05]  /*75e0*/  @!P1 BRA `(.L_x_134) ;  /* 0x0000000400449947 */ /* 0x000fea0003800000 */
[----:B------:R-:W-:Y:S01]  /*75f0*/  BSSY.RECONVERGENT B2, `(.L_x_135) ;  /* 0x000004f000027945 */ /* 0x000fe20003800200 */
[----:B------:R-:W-:-:S07]  /*7600*/  IMAD.MOV.U32 R15, RZ, RZ, RZ ;  /* 0x000000ffff0f7224 */ /* 0x000fce00078e00ff */
.L_x_136:
[----:B----4-:R-:W-:Y:S01]  /*7610*/  IADD3 R27, P1, PT, R20, R15, RZ ;  /* 0x0000000f141b7210 */ /* 0x010fe20007f3e0ff */
[----:B-1----:R-:W-:Y:S01]  /*7620*/  IMAD.WIDE.U32 R10, R15, 0x4, R22 ;  /* 0x000000040f0a7825 */ /* 0x002fe200078e0016 */
[----:B------:R-:W1:Y:S02]  /*7630*/  LDCU.64 UR4, c[0x0][0x3a0] ;  /* 0x00007400ff0477ac */ /* 0x000e640008000a00 */
[----:B0-2---:R-:W-:Y:S01]  /*7640*/  IADD3.X R8, PT, PT, RZ, R4, RZ, P1, !PT ;  /* 0x00000004ff087210 */ /* 0x005fe20000ffe4ff */
[C---:B------:R-:W-:Y:S01]  /*7650*/  IMAD.SHL.U32 R9, R27.reuse, 0x4, RZ ;  /* 0x000000041b097824 */ /* 0x040fe200078e00ff */
[----:B------:R-:W2:Y:S02]  /*7660*/  LD.E R21, desc[UR36][R10.64] ;  /* 0x000000240a157980 */ /* 0x000ea4000c101900 */
[----:B------:R-:W-:Y:S02]  /*7670*/  SHF.L.U64.HI R27, R27, 0x2, R8 ;  /* 0x000000021b1b7819 */ /* 0x000fe40000010208 */
[----:B------:R-:W-:-:S04]  /*7680*/  IADD3 R12, P1, PT, R9, R18, RZ ;  /* 0x00000012090c7210 */ /* 0x000fc80007f3e0ff */
[----:B------:R-:W-:-:S05]  /*7690*/  IADD3.X R13, PT, PT, R27, R19, RZ, P1, !PT ;  /* 0x000000131b0d7210 */ /* 0x000fca0000ffe4ff */
[----:B------:R-:W2:Y:S01]  /*76a0*/  LD.E R14, desc[UR36][R12.64] ;  /* 0x000000240c0e7980 */ /* 0x000ea2000c101900 */
[----:B-1----:R-:W-:-:S04]  /*76b0*/  IADD3 R8, P1, PT, R9, UR4, RZ ;  /* 0x0000000409087c10 */ /* 0x002fc8000ff3e0ff */
[----:B------:R-:W-:Y:S01]  /*76c0*/  IADD3.X R9, PT, PT, R27, UR5, RZ, P1, !PT ;  /* 0x000000051b097c10 */ /* 0x000fe20008ffe4ff */
[----:B--2---:R-:W-:-:S05]  /*76d0*/  FADD R21, R14, -R21 ;  /* 0x800000150e157221 */ /* 0x004fca0000000000 */
[----:B------:R0:W-:Y:S04]  /*76e0*/  STG.E desc[UR36][R8.64], R21 ;  /* 0x0000001508007986 */ /* 0x0001e8000c101924 */
[----:B------:R-:W2:Y:S04]  /*76f0*/  LD.E R14, desc[UR36][R12.64+0x4] ;  /* 0x000004240c0e7980 */ /* 0x000ea8000c101900 */
[----:B------:R-:W2:Y:S02]  /*7700*/  LD.E R27, desc[UR36][R10.64+0x4] ;  /* 0x000004240a1b7980 */ /* 0x000ea4000c101900 */
[----:B--2---:R-:W-:-:S05]  /*7710*/  FADD R27, R14, -R27 ;  /* 0x8000001b0e1b7221 */ /* 0x004fca0000000000 */
[----:B------:R1:W-:Y:S04]  /*7720*/  STG.E desc[UR36][R8.64+0x4], R27 ;  /* 0x0000041b08007986 */ /* 0x0003e8000c101924 */
[----:B------:R-:W2:Y:S04]  /*7730*/  LD.E R14, desc[UR36][R12.64+0x8] ;  /* 0x000008240c0e7980 */ /* 0x000ea8000c101900 */
[----:B------:R-:W2:Y:S02]  /*7740*/  LD.E R35, desc[UR36][R10.64+0x8] ;  /* 0x000008240a237980 */ /* 0x000ea4000c101900 */
[----:B--2---:R-:W-:-:S05]  /*7750*/  FADD R35, R14, -R35 ;  /* 0x800000230e237221 */ /* 0x004fca0000000000 */
[----:B------:R2:W-:Y:S04]  /*7760*/  STG.E desc[UR36][R8.64+0x8], R35 ;  /* 0x0000082308007986 */ /* 0x0005e8000c101924 */
[----:B------:R-:W3:Y:S04]  /*7770*/  LD.E R14, desc[UR36][R12.64+0xc] ;  /* 0x00000c240c0e7980 */ /* 0x000ee8000c101900 */
[----:B------:R-:W3:Y:S02]  /*7780*/  LD.E R37, desc[UR36][R10.64+0xc] ;  /* 0x00000c240a257980 */ /* 0x000ee4000c101900 */
[----:B---3--:R-:W-:-:S05]  /*7790*/  FADD R37, R14, -R37 ;  /* 0x800000250e257221 */ /* 0x008fca0000000000 */
[----:B------:R3:W-:Y:S04]  /*77a0*/  STG.E desc[UR36][R8.64+0xc], R37 ;  /* 0x00000c2508007986 */ /* 0x0007e8000c101924 */
[----:B------:R-:W4:Y:S04]  /*77b0*/  LD.E R14, desc[UR36][R12.64+0x10] ;  /* 0x000010240c0e7980 */ /* 0x000f28000c101900 */
[----:B0-----:R-:W4:Y:S02]  /*77c0*/  LD.E R21, desc[UR36][R10.64+0x10] ;  /* 0x000010240a157980 */ /* 0x001f24000c101900 */
[----:B----4-:R-:W-:-:S05]  /*77d0*/  FADD R21, R14, -R21 ;  /* 0x800000150e157221 */ /* 0x010fca0000000000 */
[----:B------:R0:W-:Y:S04]  /*77e0*/  STG.E desc[UR36][R8.64+0x10], R21 ;  /* 0x0000101508007986 */ /* 0x0001e8000c101924 */
[----:B------:R-:W4:Y:S04]  /*77f0*/  LD.E R14, desc[UR36][R12.64+0x14] ;  /* 0x000014240c0e7980 */ /* 0x000f28000c101900 */
[----:B-1----:R-:W4:Y:S02]  /*7800*/  LD.E R27, desc[UR36][R10.64+0x14] ;  /* 0x000014240a1b7980 */ /* 0x002f24000c101900 */
[----:B----4-:R-:W-:-:S05]  /*7810*/  FADD R27, R14, -R27 ;  /* 0x8000001b0e1b7221 */ /* 0x010fca0000000000 */
[----:B------:R1:W-:Y:S04]  /*7820*/  STG.E desc[UR36][R8.64+0x14], R27 ;  /* 0x0000141b08007986 */ /* 0x0003e8000c101924 */
[----:B------:R-:W4:Y:S04]  /*7830*/  LD.E R14, desc[UR36][R12.64+0x18] ;  /* 0x000018240c0e7980 */ /* 0x000f28000c101900 */
[----:B--2---:R-:W4:Y:S02]  /*7840*/  LD.E R35, desc[UR36][R10.64+0x18] ;  /* 0x000018240a237980 */ /* 0x004f24000c101900 */
[----:B----4-:R-:W-:-:S05]  /*7850*/  FADD R35, R14, -R35 ;  /* 0x800000230e237221 */ /* 0x010fca0000000000 */
[----:B------:R2:W-:Y:S04]  /*7860*/  STG.E desc[UR36][R8.64+0x18], R35 ;  /* 0x0000182308007986 */ /* 0x0005e8000c101924 */
[----:B------:R-:W4:Y:S04]  /*7870*/  LD.E R14, desc[UR36][R12.64+0x1c] ;  /* 0x00001c240c0e7980 */ /* 0x000f28000c101900 */
[----:B---3--:R-:W4:Y:S02]  /*7880*/  LD.E R37, desc[UR36][R10.64+0x1c] ;  /* 0x00001c240a257980 */ /* 0x008f24000c101900 */
[----:B----4-:R-:W-:-:S05]  /*7890*/  FADD R37, R14, -R37 ;  /* 0x800000250e257221 */ /* 0x010fca0000000000 */
        /* <DEDUP_REMOVED lines=21> */
[----:B------:R-:W5:Y:S04]  /*79f0*/  LD.E R14, desc[UR36][R12.64+0x34] ;  /* 0x000034240c0e7980 */ /* 0x000f68000c101900 */
[----:B-1----:R-:W5:Y:S02]  /*7a00*/  LD.E R27, desc[UR36][R10.64+0x34] ;  /* 0x000034240a1b7980 */ /* 0x002f64000c101900 */
[----:B-----5:R-:W-:-:S05]  /*7a10*/  FADD R27, R14, -R27 ;  /* 0x8000001b0e1b7221 */ /* 0x020fca0000000000 */
[----:B------:R4:W-:Y:S04]  /*7a20*/  STG.E desc[UR36][R8.64+0x34], R27 ;  /* 0x0000341b08007986 */ /* 0x0009e8000c101924 */
[----:B------:R-:W5:Y:S04]  /*7a30*/  LD.E R14, desc[UR36][R12.64+0x38] ;  /* 0x000038240c0e7980 */ /* 0x000f68000c101900 */
[----:B--2---:R-:W5:Y:S02]  /*7a40*/  LD.E R35, desc[UR36][R10.64+0x38] ;  /* 0x000038240a237980 */ /* 0x004f64000c101900 */
[----:B-----5:R-:W-:-:S05]  /*7a50*/  FADD R35, R14, -R35 ;  /* 0x800000230e237221 */ /* 0x020fca0000000000 */
[----:B------:R4:W-:Y:S04]  /*7a60*/  STG.E desc[UR36][R8.64+0x38], R35 ;  /* 0x0000382308007986 */ /* 0x0009e8000c101924 */
[----:B------:R-:W2:Y:S04]  /*7a70*/  LD.E R14, desc[UR36][R12.64+0x3c] ;  /* 0x00003c240c0e7980 */ /* 0x000ea8000c101900 */
[----:B---3--:R-:W2:Y:S01]  /*7a80*/  LD.E R37, desc[UR36][R10.64+0x3c] ;  /* 0x00003c240a257980 */ /* 0x008ea2000c101900 */
[----:B------:R-:W-:-:S05]  /*7a90*/  VIADD R15, R15, 0x10 ;  /* 0x000000100f0f7836 */ /* 0x000fca0000000000 */
[----:B------:R-:W-:Y:S01]  /*7aa0*/  ISETP.NE.AND P1, PT, R15, R28, PT ;  /* 0x0000001c0f00720c */ /* 0x000fe20003f25270 */
[----:B--2---:R-:W-:-:S05]  /*7ab0*/  FADD R37, R14, -R37 ;  /* 0x800000250e257221 */ /* 0x004fca0000000000 */
[----:B------:R4:W-:Y:S07]  /*7ac0*/  STG.E desc[UR36][R8.64+0x3c], R37 ;  /* 0x00003c2508007986 */ /* 0x0009ee000c101924 */
[----:B------:R-:W-:Y:S05]  /*7ad0*/  @P1 BRA `(.L_x_136) ;  /* 0xfffffff800cc1947 */ /* 0x000fea000383ffff */
[----:B------:R-:W-:Y:S05]  /*7ae0*/  BSYNC.RECONVERGENT B2 ;  /* 0x0000000000027941 */ /* 0x000fea0003800200 */
.L_x_135:
[----:B------:R-:W-:-:S07]  /*7af0*/  MOV R15, R28 ;  /* 0x0000001c000f7202 */ /* 0x000fce0000000f00 */
.L_x_134:
[----:B------:R-:W-:Y:S05]  /*7b00*/  BSYNC.RECONVERGENT B0 ;  /* 0x0000000000007941 */ /* 0x000fea0003800200 */
.L_x_133:
[----:B------:R-:W-:Y:S01]  /*7b10*/  ISETP.NE.AND P1, PT, R31, RZ, PT ;  /* 0x000000ff1f00720c */ /* 0x000fe20003f25270 */
[----:B------:R-:W-:-:S12]  /*7b20*/  BSSY.RECONVERGENT B0, `(.L_x_137) ;  /* 0x000006f000007945 */ /* 0x000fd80003800200 */
[----:B------:R-:W-:Y:S05]  /*7b30*/  @!P1 BRA `(.L_x_138) ;  /* 0x0000000400b49947 */ /* 0x000fea0003800000 */
[----:B012-4-:R-:W-:Y:S01]  /*7b40*/  VIADD R8, R31, 0xffffffff ;  /* 0xffffffff1f087836 */ /* 0x017fe20000000000 */
[----:B------:R-:W-:Y:S04]  /*7b50*/  BSSY.RECONVERGENT B2, `(.L_x_139) ;  /* 0x000002e000027945 */ /* 0x000fe80003800200 */
[----:B------:R-:W-:-:S13]  /*7b60*/  ISETP.GE.U32.AND P1, PT, R8, 0x7, PT ;  /* 0x000000070800780c */ /* 0x000fda0003f26070 */
[----:B------:R-:W-:Y:S05]  /*7b70*/  @!P1 BRA `(.L_x_140) ;  /* 0x0000000000ac9947 */ /* 0x000fea0003800000 */
[----:B------:R-:W-:Y:S01]  /*7b80*/  IADD3 R27, P1, PT, R20, R15, RZ ;  /* 0x0000000f141b7210 */ /* 0x000fe20007f3e0ff */
[----:B------:R-:W-:Y:S01]  /*7b90*/  IMAD.WIDE.U32 R10, R15, 0x4, R22 ;  /* 0x000000040f0a7825 */ /* 0x000fe200078e0016 */
[----:B------:R-:W0:Y:S02]  /*7ba0*/  LDCU.64 UR4, c[0x0][0x3a0] ;  /* 0x00007400ff0477ac */ /* 0x000e240008000a00 */
[----:B------:R-:W-:Y:S01]  /*7bb0*/  IADD3.X R8, PT, PT, RZ, R4, RZ, P1, !PT ;  /* 0x00000004ff087210 */ /* 0x000fe20000ffe4ff */
[C---:B------:R-:W-:Y:S01]  /*7bc0*/  IMAD.SHL.U32 R13, R27.reuse, 0x4, RZ ;  /* 0x000000041b0d7824 */ /* 0x040fe200078e00ff */
[----:B------:R-:W2:Y:S02]  /*7bd0*/  LD.E R21, desc[UR36][R10.64] ;  /* 0x000000240a157980 */ /* 0x000ea4000c101900 */
[----:B------:R-:W-:Y:S02]  /*7be0*/  SHF.L.U64.HI R27, R27, 0x2, R8 ;  /* 0x000000021b1b7819 */ /* 0x000fe40000010208 */
[----:B------:R-:W-:-:S04]  /*7bf0*/  IADD3 R8, P1, PT, R13, R18, RZ ;  /* 0x000000120d087210 */ /* 0x000fc80007f3e0ff */
[----:B------:R-:W-:-:S05]  /*7c00*/  IADD3.X R9, PT, PT, R27, R19, RZ, P1, !PT ;  /* 0x000000131b097210 */ /* 0x000fca0000ffe4ff */
[----:B------:R-:W2:Y:S01]  /*7c10*/  LD.E R14, desc[UR36][R8.64] ;  /* 0x00000024080e7980 */ /* 0x000ea2000c101900 */
[----:B0-----:R-:W-:-:S04]  /*7c20*/  IADD3 R12, P1, PT, R13, UR4, RZ ;  /* 0x000000040d0c7c10 */ /* 0x001fc8000ff3e0ff */
        /* <DEDUP_REMOVED lines=27> */
[----:B------:R-:W2:Y:S04]  /*7de0*/  LD.E R14, desc[UR36][R8.64+0x1c] ;  /* 0x00001c24080e7980 */ /* 0x000ea8000c101900 */
[----:B---3--:R-:W2:Y:S01]  /*7df0*/  LD.E R37, desc[UR36][R10.64+0x1c] ;  /* 0x00001c240a257980 */ /* 0x008ea2000c101900 */
[----:B------:R-:W-:Y:S02]  /*7e00*/  VIADD R15, R15, 0x8 ;  /* 0x000000080f0f7836 */ /* 0x000fe40000000000 */
[----:B--2---:R-:W-:-:S05]  /*7e10*/  FADD R37, R14, -R37 ;  /* 0x800000250e257221 */ /* 0x004fca0000000000 */
[----:B------:R0:W-:Y:S02]  /*7e20*/  STG.E desc[UR36][R12.64+0x1c], R37 ;  /* 0x00001c250c007986 */ /* 0x0001e4000c101924 */
.L_x_140:
[----:B------:R-:W-:Y:S05]  /*7e30*/  BSYNC.RECONVERGENT B2 ;  /* 0x0000000000027941 */ /* 0x000fea0003800200 */
.L_x_139:
[----:B------:R-:W-:Y:S05]  /*7e40*/  @!P0 BRA `(.L_x_138) ;  /* 0x0000000000f08947 */ /* 0x000fea0003800000 */
[----:B------:R-:W-:Y:S01]  /*7e50*/  IADD3 R8, PT, PT, R33, -0x1, RZ ;  /* 0xffffffff21087810 */ /* 0x000fe20007ffe0ff */
[----:B------:R-:W-:Y:S01]  /*7e60*/  BSSY.RECONVERGENT B2, `(.L_x_141) ;  /* 0x000001f000027945 */ /* 0x000fe20003800200 */
[----:B------:R-:W-:Y:S02]  /*7e70*/  ISETP.NE.AND P1, PT, R32, RZ, PT ;  /* 0x000000ff2000720c */ /* 0x000fe40003f25270 */
[----:B------:R-:W-:-:S13]  /*7e80*/  ISETP.GE.U32.AND P0, PT, R8, 0x3, PT ;  /* 0x000000030800780c */ /* 0x000fda0003f06070 */
[----:B------:R-:W-:Y:S05]  /*7e90*/  @!P0 BRA `(.L_x_142) ;  /* 0x00000000006c8947 */ /* 0x000fea0003800000 */
[----:B------:R-:W-:Y:S01]  /*7ea0*/  IADD3 R8, P0, PT, R20, R15, RZ ;  /* 0x0000000f14087210 */ /* 0x000fe20007f1e0ff */
[----:B------:R-:W-:Y:S01]  /*7eb0*/  IMAD.WIDE.U32 R10, R15, 0x4, R22 ;  /* 0x000000040f0a7825 */ /* 0x000fe200078e0016 */
[----:B------:R-:W1:Y:S02]  /*7ec0*/  LDCU.64 UR4, c[0x0][0x3a0] ;  /* 0x00007400ff0477ac */ /* 0x000e640008000a00 */
[C---:B0-----:R-:W-:Y:S01]  /*7ed0*/  SHF.L.U32 R27, R8.reuse, 0x2, RZ ;  /* 0x00000002081b7819 */ /* 0x041fe200000006ff */
[----:B------:R-:W-:Y:S01]  /*7ee0*/  IMAD.X R9, RZ, RZ, R4, P0 ;  /* 0x000000ffff097224 */ /* 0x000fe200000e0604 */
[----:B------:R-:W2:Y:S04]  /*7ef0*/  LD.E R21, desc[UR36][R10.64] ;  /* 0x000000240a157980 */ /* 0x000ea8000c101900 */
[----:B------:R-:W-:-:S02]  /*7f00*/  SHF.L.U64.HI R13, R8, 0x2, R9 ;  /* 0x00000002080d7819 */ /* 0x000fc40000010209 */
[----:B------:R-:W-:-:S05]  /*7f10*/  IADD3 R8, P0, PT, R27, R18, RZ ;  /* 0x000000121b087210 */ /* 0x000fca0007f1e0ff */
[----:B------:R-:W-:-:S05]  /*7f20*/  IMAD.X R9, R13, 0x1, R19, P0 ;  /* 0x000000010d097824 */ /* 0x000fca00000e0613 */
        /* <DEDUP_REMOVED lines=13> */
[----:B------:R-:W2:Y:S04]  /*8000*/  LD.E R14, desc[UR36][R8.64+0xc] ;  /* 0x00000c24080e7980 */ /* 0x000ea8000c101900 */
[----:B------:R-:W2:Y:S01]  /*8010*/  LD.E R37, desc[UR36][R10.64+0xc] ;  /* 0x00000c240a257980 */ /* 0x000ea2000c101900 */
[----:B------:R-:W-:Y:S01]  /*8020*/  IADD3 R15, PT, PT, R15, 0x4, RZ ;  /* 0x000000040f0f7810 */ /* 0x000fe20007ffe0ff */
[----:B--2---:R-:W-:-:S05]  /*8030*/  FADD R37, R14, -R37 ;  /* 0x800000250e257221 */ /* 0x004fca0000000000 */
[----:B------:R1:W-:Y:S02]  /*8040*/  STG.E desc[UR36][R12.64+0xc], R37 ;  /* 0x00000c250c007986 */ /* 0x0003e4000c101924 */
.L_x_142:
[----:B------:R-:W-:Y:S05]  /*8050*/  BSYNC.RECONVERGENT B2 ;  /* 0x0000000000027941 */ /* 0x000fea0003800200 */
.L_x_141:
[----:B------:R-:W-:Y:S05]  /*8060*/  @!P1 BRA `(.L_x_138) ;  /* 0x0000000000689947 */ /* 0x000fea0003800000 */
[----:B------:R-:W-:Y:S01]  /*8070*/  IADD3 R20, P0, PT, R20, R15, RZ ;  /* 0x0000000f14147210 */ /* 0x000fe20007f1e0ff */
[----:B01----:R-:W-:Y:S01]  /*8080*/  IMAD.WIDE.U32 R12, R15, 0x4, R22 ;  /* 0x000000040f0c7825 */ /* 0x003fe200078e0016 */
[----:B------:R-:W0:Y:S02]  /*8090*/  LDCU.64 UR4, c[0x0][0x3a0] ;  /* 0x00007400ff0477ac */ /* 0x000e240008000a00 */
[C---:B------:R-:W-:Y:S01]  /*80a0*/  SHF.L.U32 R11, R20.reuse, 0x2, RZ ;  /* 0x00000002140b7819 */ /* 0x040fe200000006ff */
[----:B------:R-:W-:Y:S01]  /*80b0*/  IMAD.X R21, RZ, RZ, R4, P0 ;  /* 0x000000ffff157224 */ /* 0x000fe200000e0604 */
[----:B------:R-:W2:Y:S02]  /*80c0*/  LD.E R15, desc[UR36][R12.64] ;  /* 0x000000240c0f7980 */ /* 0x000ea4000c101900 */
[----:B------:R-:W-:Y:S02]  /*80d0*/  IADD3 R8, P0, PT, R11, R18, RZ ;  /* 0x000000120b087210 */ /* 0x000fe40007f1e0ff */
[----:B------:R-:W-:-:S05]  /*80e0*/  SHF.L.U64.HI R21, R20, 0x2, R21 ;  /* 0x0000000214157819 */ /* 0x000fca0000010215 */
[----:B------:R-:W-:-:S05]  /*80f0*/  IMAD.X R9, R21, 0x1, R19, P0 ;  /* 0x0000000115097824 */ /* 0x000fca00000e0613 */
[----:B------:R-:W2:Y:S01]  /*8100*/  LD.E R4, desc[UR36][R8.64] ;  /* 0x0000002408047980 */ /* 0x000ea2000c101900 */
[----:B0-----:R-:W-:-:S04]  /*8110*/  IADD3 R10, P0, PT, R11, UR4, RZ ;  /* 0x000000040b0a7c10 */ /* 0x001fc8000ff1e0ff */
[----:B------:R-:W-:Y:S02]  /*8120*/  IADD3.X R11, PT, PT, R21, UR5, RZ, P0, !PT ;  /* 0x00000005150b7c10 */ /* 0x000fe400087fe4ff */
[----:B------:R-:W-:Y:S01]  /*8130*/  ISETP.NE.AND P0, PT, R32, 0x1, PT ;  /* 0x000000012000780c */ /* 0x000fe20003f05270 */
[----:B--2---:R-:W-:-:S05]  /*8140*/  FADD R15, R4, -R15 ;  /* 0x8000000f040f7221 */ /* 0x004fca0000000000 */
[----:B------:R3:W-:Y:S07]  /*8150*/  STG.E desc[UR36][R10.64], R15 ;  /* 0x0000000f0a007986 */ /* 0x0007ee000c101924 */
[----:B------:R-:W-:Y:S05]  /*8160*/  @!P0 BRA `(.L_x_138) ;  /* 0x0000000000288947 */ /* 0x000fea0003800000 */
[----:B------:R-:W2:Y:S04]  /*8170*/  LD.E R4, desc[UR36][R8.64+0x4] ;  /* 0x0000042408047980 */ /* 0x000ea8000c101900 */
[----:B---3--:R-:W2:Y:S01]  /*8180*/  LD.E R15, desc[UR36][R12.64+0x4] ;  /* 0x000004240c0f7980 */ /* 0x008ea2000c101900 */
[----:B------:R-:W-:Y:S01]  /*8190*/  ISETP.NE.AND P0, PT, R32, 0x2, PT ;  /* 0x000000022000780c */ /* 0x000fe20003f05270 */
[----:B--2---:R-:W-:-:S05]  /*81a0*/  FADD R15, R4, -R15 ;  /* 0x8000000f040f7221 */ /* 0x004fca0000000000 */
[----:B------:R0:W-:Y:S07]  /*81b0*/  STG.E desc[UR36][R10.64+0x4], R15 ;  /* 0x0000040f0a007986 */ /* 0x0001ee000c101924 */
[----:B------:R-:W-:Y:S05]  /*81c0*/  @!P0 BRA `(.L_x_138) ;  /* 0x0000000000108947 */ /* 0x000fea0003800000 */
[----:B------:R-:W0:Y:S04]  /*81d0*/  LD.E R8, desc[UR36][R8.64+0x8] ;  /* 0x0000082408087980 */ /* 0x000e28000c101900 */
[----:B------:R-:W0:Y:S02]  /*81e0*/  LD.E R13, desc[UR36][R12.64+0x8] ;  /* 0x000008240c0d7980 */ /* 0x000e24000c101900 */
[----:B0-----:R-:W-:-:S05]  /*81f0*/  FADD R15, R8, -R13 ;  /* 0x8000000d080f7221 */ /* 0x001fca0000000000 */
[----:B------:R0:W-:Y:S02]  /*8200*/  STG.E desc[UR36][R10.64+0x8], R15 ;  /* 0x0000080f0a007986 */ /* 0x0001e4000c101924 */
.L_x_138:
[----:B------:R-:W-:Y:S05]  /*8210*/  BSYNC.RECONVERGENT B0 ;  /* 0x0000000000007941 */ /* 0x000fea0003800200 */
.L_x_137:
[----:B------:R-:W-:-:S13]  /*8220*/  ISETP.GT.AND P0, PT, R5, RZ, PT ;  /* 0x000000ff0500720c */ /* 0x000fda0003f04270 */
[----:B------:R-:W-:Y:S05]  /*8230*/  @P0 BRA `(.L_x_143) ;  /* 0xffffffe8004c0947 */ /* 0x000fea000383ffff */
.L_x_120:
[----:B------:R-:W-:Y:S05]  /*8240*/  BSYNC.RECONVERGENT B1 ;  /* 0x0000000000017941 */ /* 0x000fea0003800200 */
.L_x_119:
[----:B------:R-:W-:Y:S05]  /*8250*/  BRA `(.L_x_144) ;  /* 0x00000000006c7947 */ /* 0x000fea0003800000 */
.L_x_28:
[----:B------:R-:W-:-:S13]  /*8260*/  ISETP.NE.AND P0, PT, R28, RZ, PT ;  /* 0x000000ff1c00720c */ /* 0x000fda0003f05270 */
[----:B------:R-:W-:Y:S05]  /*8270*/  @!P0 BRA `(.L_x_144) ;  /* 0x0000000000648947 */ /* 0x000fea0003800000 */
[----:B------:R-:W0:Y:S01]  /*8280*/  LDCU.64 UR4, c[0x0][0x3a8] ;  /* 0x00007500ff0477ac */ /* 0x000e220008000a00 */
[----:B------:R-:W5:Y:S01]  /*8290*/  LDC.64 R2, c[0x0][0x3a0] ;  /* 0x0000e800ff027b82 */ /* 0x000f620000000a00 */
[--C-:B------:R-:W-:Y:S01]  /*82a0*/  SHF.R.S32.HI R7, RZ, 0x1f, R28.reuse ;  /* 0x0000001fff077819 */ /* 0x100fe2000001141c */
[C---:B------:R-:W-:Y:S02]  /*82b0*/  IMAD R5, R28.reuse, R5, -R28 ;  /* 0x000000051c057224 */ /* 0x040fe400078e0a1c */
[----:B------:R-:W-:Y:S01]  /*82c0*/  HFMA2 R11, -RZ, RZ, 0, 0 ;  /* 0x00000000ff0b7431 */ /* 0x000fe200000001ff */
[----:B------:R-:W-:Y:S01]  /*82d0*/  SHF.L.U64.HI R0, R28, 0x2, R7 ;  /* 0x000000021c007819 */ /* 0x000fe20000010207 */
[----:B0-----:R-:W-:-:S06]  /*82e0*/  UIMAD UR4, UR5, UR4, URZ ;  /* 0x00000004050472a4 */ /* 0x001fcc000f8e02ff */
[C---:B------:R-:W-:Y:S01]  /*82f0*/  IADD3 R9, PT, PT, -R28.reuse, UR4, RZ ;  /* 0x000000041c097c10 */ /* 0x040fe2000fffe1ff */
[----:B-----5:R-:W-:Y:S01]  /*8300*/  IMAD.WIDE R2, R5, 0x4, R2 ;  /* 0x0000000405027825 */ /* 0x020fe200078e0202 */
[----:B------:R-:W-:Y:S02]  /*8310*/  SHF.L.U32 R28, R28, 0x2, RZ ;  /* 0x000000021c1c7819 */ /* 0x000fe400000006ff */
[----:B------:R-:W-:Y:S02]  /*8320*/  SHF.R.S32.HI R10, RZ, 0x1f, R9 ;  /* 0x0000001fff0a7819 */ /* 0x000fe40000011409 */
[----:B------:R-:W-:-:S04]  /*8330*/  LEA R8, P0, R9, R18, 0x2 ;  /* 0x0000001209087211 */ /* 0x000fc800078010ff */
[----:B------:R-:W-:Y:S01]  /*8340*/  LEA.HI.X R10, R9, R19, R10, 0x2, P0 ;  /* 0x00000013090a7211 */ /* 0x000fe200000f140a */
[----:B------:R-:W-:-:S08]  /*8350*/  IMAD.MOV.U32 R9, RZ, RZ, RZ ;  /* 0x000000ffff097224 */ /* 0x000fd000078e00ff */
.L_x_145:
[----:B------:R-:W-:-:S05]  /*8360*/  IADD3 R4, P0, PT, R9, R8, RZ ;  /* 0x0000000809047210 */ /* 0x000fca0007f1e0ff */
[----:B0-----:R-:W-:-:S06]  /*8370*/  IMAD.X R5, R11, 0x1, R10, P0 ;  /* 0x000000010b057824 */ /* 0x001fcc00000e060a */
[----:B------:R-:W5:Y:S01]  /*8380*/  LD.E.U8 R5, desc[UR36][R4.64] ;  /* 0x0000002404057980 */ /* 0x000f62000c101100 */
[----:B------:R-:W-:-:S04]  /*8390*/  IADD3 R6, P0, PT, R2, R9, RZ ;  /* 0x0000000902067210 */ /* 0x000fc80007f1e0ff */
[----:B------:R-:W-:Y:S02]  /*83a0*/  IADD3.X R7, PT, PT, R3, R11, RZ, P0, !PT ;  /* 0x0000000b03077210 */ /* 0x000fe400007fe4ff */
[----:B------:R-:W-:-:S05]  /*83b0*/  IADD3 R9, P0, PT, R9, 0x1, RZ ;  /* 0x0000000109097810 */ /* 0x000fca0007f1e0ff */
[----:B------:R-:W-:Y:S01]  /*83c0*/  IMAD.X R11, RZ, RZ, R11, P0 ;  /* 0x000000ffff0b7224 */ /* 0x000fe200000e060b */
[----:B------:R-:W-:-:S04]  /*83d0*/  ISETP.GE.U32.AND P0, PT, R9, R28, PT ;  /* 0x0000001c0900720c */ /* 0x000fc80003f06070 */
[----:B------:R-:W-:Y:S01]  /*83e0*/  ISETP.GE.U32.AND.EX P0, PT, R11, R0, PT, P0 ;  /* 0x000000000b00720c */ /* 0x000fe20003f06100 */
[----:B-----5:R0:W-:-:S12]  /*83f0*/  STG.E.U8 desc[UR36][R6.64], R5 ;  /* 0x0000000506007986 */ /* 0x0201d8000c101124 */
[----:B------:R-:W-:Y:S05]  /*8400*/  @!P0 BRA `(.L_x_145) ;  /* 0xfffffffc00d48947 */ /* 0x000fea000383ffff */
.L_x_144:
[----:B------:R-:W-:Y:S05]  /*8410*/  BSYNC.RECONVERGENT B8 ;  /* 0x0000000000087941 */ /* 0x000fea0003800200 */
.L_x_27:
[----:B------:R-:W-:Y:S01]  /*8420*/  MOV R2, 0x10 ;  /* 0x0000001000027802 */ /* 0x000fe20000000f00 */
[----:B01234-:R-:W-:Y:S01]  /*8430*/  IMAD.MOV.U32 R5, RZ, RZ, R25 ;  /* 0x000000ffff057224 */ /* 0x01ffe200078e0019 */
[----:B------:R-:W-:Y:S02]  /*8440*/  MOV R4, R24 ;  /* 0x0000001800047202 */ /* 0x000fe40000000f00 */
[----:B------:R0:W1:Y:S05]  /*8450*/  LDC.64 R6, c[0x4][R2] ;  /* 0x0100000002067b82 */ /* 0x00006a0000000a00 */
[----:B------:R-:W-:-:S07]  /*8460*/  LEPC R20, `(.L_x_146) ;  /* 0x000000001014794e */ /* 0x000fce0000000000 */
[----:B01----:R-:W-:Y:S05]  /*8470*/  CALL.ABS.NOINC R6 ;  /* 0x0000000006007343 */ /* 0x003fea0003c00000 */
.L_x_146:
[----:B------:R0:W1:Y:S01]  /*8480*/  LDC.64 R6, c[0x4][R2] ;  /* 0x0100000002067b82 */ /* 0x0000620000000a00 */
[----:B------:R-:W-:Y:S01]  /*8490*/  MOV R4, R18 ;  /* 0x0000001200047202 */ /* 0x000fe20000000f00 */
[----:B------:R-:W-:-:S07]  /*84a0*/  IMAD.MOV.U32 R5, RZ, RZ, R19 ;  /* 0x000000ffff057224 */ /* 0x000fce00078e0013 */
[----:B------:R-:W-:-:S07]  /*84b0*/  LEPC R20, `(.L_x_147) ;  /* 0x000000001014794e */ /* 0x000fce0000000000 */
[----:B01----:R-:W-:Y:S05]  /*84c0*/  CALL.ABS.NOINC R6 ;  /* 0x0000000006007343 */ /* 0x003fea0003c00000 */
.L_x_147:
[----:B------:R0:W1:Y:S01]  /*84d0*/  LDC.64 R6, c[0x4][R2] ;  /* 0x0100000002067b82 */ /* 0x0000620000000a00 */
[----:B------:R-:W-:Y:S01]  /*84e0*/  MOV R4, R16 ;  /* 0x0000001000047202 */ /* 0x000fe20000000f00 */
[----:B------:R-:W-:-:S07]  /*84f0*/  IMAD.MOV.U32 R5, RZ, RZ, R17 ;  /* 0x000000ffff057224 */ /* 0x000fce00078e0011 */
[----:B------:R-:W-:-:S07]  /*8500*/  LEPC R20, `(.L_x_148) ;  /* 0x000000001014794e */ /* 0x000fce0000000000 */
[----:B01----:R-:W-:Y:S05]  /*8510*/  CALL.ABS.NOINC R6 ;  /* 0x0000000006007343 */ /* 0x003fea0003c00000 */
.L_x_148:
[----:B------:R-:W0:Y:S01]  /*8520*/  LDC.64 R2, c[0x4][R2] ;  /* 0x0100000002027b82 */ /* 0x000e220000000a00 */
[----:B------:R-:W-:Y:S01]  /*8530*/  MOV R4, R22 ;  /* 0x0000001600047202 */ /* 0x000fe20000000f00 */
[----:B------:R-:W-:-:S07]  /*8540*/  IMAD.MOV.U32 R5, RZ, RZ, R23 ;  /* 0x000000ffff057224 */ /* 0x000fce00078e0017 */
[----:B------:R-:W-:-:S07]  /*8550*/  LEPC R20, `(.L_x_149) ;  /* 0x000000001014794e */ /* 0x000fce0000000000 */
[----:B0-----:R-:W-:Y:S05]  /*8560*/  CALL.ABS.NOINC R2 ;  /* 0x0000000002007343 */ /* 0x001fea0003c00000 */
.L_x_149:
[----:B------:R-:W-:Y:S05]  /*8570*/  EXIT ;  /* 0x000000000000794d */ /* 0x000fea0003800000 */
        .weak           $__internal_0_$__cuda_sm20_rcp_rn_f32_slowpath
        .type           $__internal_0_$__cuda_sm20_rcp_rn_f32_slowpath,@function
        .size           $__internal_0_$__cuda_sm20_rcp_rn_f32_slowpath,(.L_x_155 - $__internal_0_$__cuda_sm20_rcp_rn_f32_slowpath)
$__internal_0_$__cuda_sm20_rcp_rn_f32_slowpath:
[----:B------:R-:W-:Y:S01]  /*8580*/  SHF.L.U32 R3, R0, 0x1, RZ ;  /* 0x0000000100037819 */ /* 0x000fe200000006ff */
[----:B------:R-:W-:Y:S03]  /*8590*/  BSSY.RECONVERGENT B1, `(.L_x_150) ;  /* 0x0000030000017945 */ /* 0x000fe60003800200 */
[----:B------:R-:W-:-:S04]  /*85a0*/  SHF.R.U32.HI R3, RZ, 0x18, R3 ;  /* 0x00000018ff037819 */ /* 0x000fc80000011603 */
[----:B------:R-:W-:-:S13]  /*85b0*/  ISETP.NE.U32.AND P0, PT, R3, RZ, PT ;  /* 0x000000ff0300720c */ /* 0x000fda0003f05070 */
[----:B------:R-:W-:Y:S05]  /*85c0*/  @P0 BRA `(.L_x_151) ;  /* 0x0000000000280947 */ /* 0x000fea0003800000 */
[----:B------:R-:W-:-:S05]  /*85d0*/  IMAD.SHL.U32 R3, R0, 0x2, RZ ;  /* 0x0000000200037824 */ /* 0x000fca00078e00ff */
[----:B------:R-:W-:-:S13]  /*85e0*/  ISETP.NE.AND P0, PT, R3, RZ, PT ;  /* 0x000000ff0300720c */ /* 0x000fda0003f05270 */
[----:B------:R-:W-:Y:S01]  /*85f0*/  @P0 FFMA R10, R0, 1.84467440737095516160e+19, RZ ;  /* 0x5f800000000a0823 */ /* 0x000fe200000000ff */
[----:B------:R-:W-:Y:S08]  /*8600*/  @!P0 MUFU.RCP R5, R0 ;  /* 0x0000000000058308 */ /* 0x000ff00000001000 */
[----:B------:R-:W0:Y:S02]  /*8610*/  @P0 MUFU.RCP R3, R10 ;  /* 0x0000000a00030308 */ /* 0x000e240000001000 */
[----:B0-----:R-:W-:-:S04]  /*8620*/  @P0 FFMA R11, R10, R3, -1 ;  /* 0xbf8000000a0b0423 */ /* 0x001fc80000000003 */
[----:B------:R-:W-:-:S04]  /*8630*/  @P0 FADD.FTZ R12, -R11, -RZ ;  /* 0x800000ff0b0c0221 */ /* 0x000fc80000010100 */
[----:B------:R-:W-:-:S04]  /*8640*/  @P0 FFMA R3, R3, R12, R3 ;  /* 0x0000000c03030223 */ /* 0x000fc80000000003 */
[----:B------:R-:W-:Y:S01]  /*8650*/  @P0 FFMA R5, R3, 1.84467440737095516160e+19, RZ ;  /* 0x5f80000003050823 */ /* 0x000fe200000000ff */
[----:B------:R-:W-:Y:S06]  /*8660*/  BRA `(.L_x_152) ;  /* 0x0000000000887947 */ /* 0x000fec0003800000 */
.L_x_151:
[----:B------:R-:W-:-:S04]  /*8670*/  IADD3 R5, PT, PT, R3, -0xfd, RZ ;  /* 0xffffff0303057810 */ /* 0x000fc80007ffe0ff */
[----:B------:R-:W-:-:S13]  /*8680*/  ISETP.GT.U32.AND P0, PT, R5, 0x1, PT ;  /* 0x000000010500780c */ /* 0x000fda0003f04070 */
[----:B------:R-:W-:Y:S05]  /*8690*/  @P0 BRA `(.L_x_153) ;  /* 0x0000000000780947 */ /* 0x000fea0003800000 */
[----:B------:R-:W-:Y:S01]  /*86a0*/  LOP3.LUT R10, R0, 0x7fffff, RZ, 0xc0, !PT ;  /* 0x007fffff000a7812 */ /* 0x000fe200078ec0ff */
[----:B------:R-:W-:Y:S01]  /*86b0*/  IMAD.MOV.U32 R14, RZ, RZ, 0x3 ;  /* 0x00000003ff0e7424 */ /* 0x000fe200078e00ff */
[----:B------:R-:W-:Y:S02]  /*86c0*/  IADD3 R3, PT, PT, R3, -0xfc, RZ ;  /* 0xffffff0403037810 */ /* 0x000fe40007ffe0ff */
[----:B------:R-:W-:Y:S02]  /*86d0*/  LOP3.LUT R11, R10, 0x3f800000, RZ, 0xfc, !PT ;  /* 0x3f8000000a0b7812 */ /* 0x000fe400078efcff */
[----:B------:R-:W-:Y:S02]  /*86e0*/  SHF.L.U32 R15, R14, R5, RZ ;  /* 0x000000050e0f7219 */ /* 0x000fe400000006ff */
[----:B------:R-:W0:Y:S02]  /*86f0*/  MUFU.RCP R10, R11 ;  /* 0x0000000b000a7308 */ /* 0x000e240000001000 */
[----:B0-----:R-:W-:-:S04]  /*8700*/  FFMA R12, R11, R10, -1 ;  /* 0xbf8000000b0c7423 */ /* 0x001fc8000000000a */
[----:B------:R-:W-:-:S04]  /*8710*/  FADD.FTZ R13, -R12, -RZ ;  /* 0x800000ff0c0d7221 */ /* 0x000fc80000010100 */
[CCC-:B------:R-:W-:Y:S01]  /*8720*/  FFMA.RM R12, R10.reuse, R13.reuse, R10.reuse ;  /* 0x0000000d0a0c7223 */ /* 0x1c0fe2000000400a */
[----:B------:R-:W-:-:S04]  /*8730*/  FFMA.RP R13, R10, R13, R10 ;  /* 0x0000000d0a0d7223 */ /* 0x000fc8000000800a */
[C---:B------:R-:W-:Y:S02]  /*8740*/  LOP3.LUT R10, R12.reuse, 0x7fffff, RZ, 0xc0, !PT ;  /* 0x007fffff0c0a7812 */ /* 0x040fe400078ec0ff */
[----:B------:R-:W-:Y:S02]  /*8750*/  FSETP.NEU.FTZ.AND P0, PT, R12, R13, PT ;  /* 0x0000000d0c00720b */ /* 0x000fe40003f1d000 */
[----:B------:R-:W-:Y:S02]  /*8760*/  LOP3.LUT R10, R10, 0x800000, RZ, 0xfc, !PT ;  /* 0x008000000a0a7812 */ /* 0x000fe400078efcff */
[----:B------:R-:W-:Y:S02]  /*8770*/  SEL R12, RZ, 0xffffffff, !P0 ;  /* 0xffffffffff0c7807 */ /* 0x000fe40004000000 */
[----:B------:R-:W-:Y:S02]  /*8780*/  LOP3.LUT R14, R15, R10, RZ, 0xc0, !PT ;  /* 0x0000000a0f0e7212 */ /* 0x000fe400078ec0ff */
[----:B------:R-:W-:-:S02]  /*8790*/  IADD3 R12, PT, PT, -R12, RZ, RZ ;  /* 0x000000ff0c0c7210 */ /* 0x000fc40007ffe1ff */
[-C--:B------:R-:W-:Y:S02]  /*87a0*/  SHF.R.U32.HI R14, RZ, R5.reuse, R14 ;  /* 0x00000005ff0e7219 */ /* 0x080fe4000001160e */
[--C-:B------:R-:W-:Y:S02]  /*87b0*/  LOP3.LUT P1, RZ, R12, R5, R10.reuse, 0xf8, !PT ;  /* 0x000000050cff7212 */ /* 0x100fe4000782f80a */
[C---:B------:R-:W-:Y:S02]  /*87c0*/  LOP3.LUT P0, RZ, R14.reuse, 0x1, RZ, 0xc0, !PT ;  /* 0x000000010eff7812 */ /* 0x040fe4000780c0ff */
[----:B------:R-:W-:Y:S02]  /*87d0*/  LOP3.LUT P2, RZ, R14, 0x2, RZ, 0xc0, !PT ;  /* 0x000000020eff7812 */ /* 0x000fe4000784c0ff */
[----:B------:R-:W-:Y:S02]  /*87e0*/  SHF.R.U32.HI R3, RZ, R3, R10 ;  /* 0x00000003ff037219 */ /* 0x000fe4000001160a */
[----:B------:R-:W-:-:S02]  /*87f0*/  PLOP3.LUT P0, PT, P0, P1, P2, 0xe0, 0x0 ;  /* 0x000000000000781c */ /* 0x000fc40000703c20 */
[----:B------:R-:W-:Y:S02]  /*8800*/  LOP3.LUT P1, RZ, R0, 0x7fffff, RZ, 0xc0, !PT ;  /* 0x007fffff00ff7812 */ /* 0x000fe4000782c0ff */
[----:B------:R-:W-:-:S05]  /*8810*/  SEL R5, RZ, 0x1, !P0 ;  /* 0x00000001ff057807 */ /* 0x000fca0004000000 */
[----:B------:R-:W-:-:S05]  /*8820*/  IMAD.MOV R5, RZ, RZ, -R5 ;  /* 0x000000ffff057224 */ /* 0x000fca00078e0a05 */
[----:B------:R-:W-:-:S13]  /*8830*/  ISETP.GE.AND P0, PT, R5, RZ, PT ;  /* 0x000000ff0500720c */ /* 0x000fda0003f06270 */
[----:B------:R-:W-:-:S05]  /*8840*/  @!P0 VIADD R3, R3, 0x1 ;  /* 0x0000000103038836 */ /* 0x000fca0000000000 */
[----:B------:R-:W-:-:S04]  /*8850*/  @!P1 SHF.L.U32 R3, R3, 0x1, RZ ;  /* 0x0000000103039819 */ /* 0x000fc800000006ff */
[----:B------:R-:W-:Y:S01]  /*8860*/  LOP3.LUT R5, R3, 0x80000000, R0, 0xf8, !PT ;  /* 0x8000000003057812 */ /* 0x000fe200078ef800 */
[----:B------:R-:W-:Y:S06]  /*8870*/  BRA `(.L_x_152) ;  /* 0x0000000000047947 */ /* 0x000fec0003800000 */
.L_x_153:
[----:B------:R0:W1:Y:S02]  /*8880*/  MUFU.RCP R5, R0 ;  /* 0x0000000000057308 */ /* 0x0000640000001000 */
.L_x_152:
[----:B------:R-:W-:Y:S05]  /*8890*/  BSYNC.RECONVERGENT B1 ;  /* 0x0000000000017941 */ /* 0x000fea0003800200 */
.L_x_150:
[----:B01----:R-:W-:Y:S02]  /*88a0*/  IMAD.MOV.U32 R0, RZ, RZ, R5 ;  /* 0x000000ffff007224 */ /* 0x003fe400078e0005 */
[----:B------:R-:W-:-:S04]  /*88b0*/  HFMA2 R5, -RZ, RZ, 0, 0 ;  /* 0x00000000ff057431 */ /* 0x000fc800000001ff */
[----:B------:R-:W-:Y:S05]  /*88c0*/  RET.REL.NODEC R4 `(_Z22blockTridiagonalSolverPfS_S_S_S_ii) ;  /* 0xffffff7404cc7950 */ /* 0x000fea0003c3ffff */
.L_x_154:
[----:B------:R-:W-:-:S00]  /*88d0*/  BRA `(.L_x_154) ;  /* 0xfffffffc00fc7947 */ /* 0x000fc0000383ffff */
[----:B------:R-:W-:-:S00]  /*88e0*/  NOP ;  /* 0x0000000000007918 */ /* 0x000fc00000000000 */
        /* <DEDUP_REMOVED lines=9> */
.L_x_155:


//--------------------- .nv.global.init           --------------------------
	.section	.nv.global.init,"aw",@progbits
.nv.global.init:
	.type		$str,@object
	.size		$str,(.L_0 - $str)
$str:
        /*0000*/ 	.byte	0x4d, 0x61, 0x74, 0x72, 0x69, 0x78, 0x20, 0x69, 0x73, 0x20, 0x73, 0x69, 0x6e, 0x67, 0x75, 0x6c
        /*0010*/ 	.byte	0x61, 0x72, 0x20, 0x61, 0x6e, 0x64, 0x20, 0x63, 0x61, 0x6e, 0x6e, 0x6f, 0x74, 0x20, 0x62, 0x65
        /*0020*/ 	.byte	0x20, 0x69, 0x6e, 0x76, 0x65, 0x72, 0x74, 0x65, 0x64, 0x2e, 0x0a, 0x00
.L_0:


//--------------------- .nv.shared.reserved.0     --------------------------
	.section	.nv.shared.reserved.0,"aw",@nobits
	.weak		__nv_reservedSMEM_offset_0_alias
	.size		__nv_reservedSMEM_offset_0_alias, 0, 64
	.other		__nv_reservedSMEM_offset_0_alias,@"STO_CUDA_RESERVED_SHARED STV_DEFAULT"
__nv_reservedSMEM_offset_0_alias:
	.zero		0
	.zero		64


//--------------------- .nv.constant0._Z22blockTridiagonalSolverPfS_S_S_S_ii --------------------------
	.section	.nv.constant0._Z22blockTridiagonalSolverPfS_S_S_S_ii,"a",@progbits
	.sectionflags	@""
	.align	4
.nv.constant0._Z22blockTridiagonalSolverPfS_S_S_S_ii:
	.zero		944


//--------------------- SYMBOLS --------------------------

	.type		.nv.reservedSmem.offset0,@object
	.size		.nv.reservedSmem.offset0,0x4
	.type		vprintf,@function
	.type		malloc,@function
	.type		free,@function
